//
// Generated by NVIDIA NVVM Compiler
//
// Compiler Build ID: CL-36424714
// Cuda compilation tools, release 13.0, V13.0.88
// Based on NVVM 20.0.0
//

.version 9.0
.target sm_100
.address_size 64

	// .globl	_Z17reduction_kernel0PdPKdl
// _ZZ17reduction_kernel0PdPKdlE4smem has been demoted
// _ZZ17reduction_kernel1PdPKdlE4smem has been demoted
// _ZZ17reduction_kernel2PdPKdlE4smem has been demoted
// _ZZ26vector_dot_product_kernel2PdPKdS1_lE4smem has been demoted
// _ZZ29matrix_vector_product_kernel2PdPKdS1_lE4smem has been demoted

.visible .entry _Z17reduction_kernel0PdPKdl(
	.param .u64 .ptr .align 1 _Z17reduction_kernel0PdPKdl_param_0,
	.param .u64 .ptr .align 1 _Z17reduction_kernel0PdPKdl_param_1,
	.param .u64 _Z17reduction_kernel0PdPKdl_param_2
)
{
	.reg .pred 	%p<12>;
	.reg .b32 	%r<17>;
	.reg .b64 	%rd<12>;
	.reg .b64 	%fd<32>;
	// demoted variable
	.shared .align 8 .b8 _ZZ17reduction_kernel0PdPKdlE4smem[8192];
	ld.param.u64 	%rd2, [_Z17reduction_kernel0PdPKdl_param_0];
	ld.param.u64 	%rd3, [_Z17reduction_kernel0PdPKdl_param_1];
	ld.param.u64 	%rd4, [_Z17reduction_kernel0PdPKdl_param_2];
	mov.u32 	%r1, %ctaid.x;
	mov.u32 	%r4, %ntid.x;
	mov.u32 	%r2, %tid.x;
	mad.lo.s32 	%r5, %r1, %r4, %r2;
	cvt.s64.s32 	%rd1, %r5;
	setp.le.s64 	%p1, %rd4, %rd1;
	shl.b32 	%r6, %r2, 3;
	mov.u32 	%r7, _ZZ17reduction_kernel0PdPKdlE4smem;
	add.s32 	%r3, %r7, %r6;
	@%p1 bra 	$L__BB0_2;
	cvta.to.global.u64 	%rd6, %rd3;
	shl.b64 	%rd7, %rd1, 3;
	add.s64 	%rd8, %rd6, %rd7;
	ld.global.f64 	%fd1, [%rd8];
	st.shared.f64 	[%r3], %fd1;
	bra.uni 	$L__BB0_3;
$L__BB0_2:
	mov.b64 	%rd5, 0;
	st.shared.u64 	[%r3], %rd5;
$L__BB0_3:
	bar.sync 	0;
	and.b32  	%r8, %r2, 1;
	setp.eq.b32 	%p2, %r8, 1;
	@%p2 bra 	$L__BB0_5;
	ld.shared.f64 	%fd2, [%r3+8];
	ld.shared.f64 	%fd3, [%r3];
	add.f64 	%fd4, %fd2, %fd3;
	st.shared.f64 	[%r3], %fd4;
$L__BB0_5:
	bar.sync 	0;
	and.b32  	%r9, %r2, 3;
	setp.ne.s32 	%p3, %r9, 0;
	@%p3 bra 	$L__BB0_7;
	ld.shared.f64 	%fd5, [%r3+16];
	ld.shared.f64 	%fd6, [%r3];
	add.f64 	%fd7, %fd5, %fd6;
	st.shared.f64 	[%r3], %fd7;
$L__BB0_7:
	bar.sync 	0;
	and.b32  	%r10, %r2, 7;
	setp.ne.s32 	%p4, %r10, 0;
	@%p4 bra 	$L__BB0_9;
	ld.shared.f64 	%fd8, [%r3+32];
	ld.shared.f64 	%fd9, [%r3];
	add.f64 	%fd10, %fd8, %fd9;
	st.shared.f64 	[%r3], %fd10;
$L__BB0_9:
	bar.sync 	0;
	and.b32  	%r11, %r2, 15;
	setp.ne.s32 	%p5, %r11, 0;
	@%p5 bra 	$L__BB0_11;
	ld.shared.f64 	%fd11, [%r3+64];
	ld.shared.f64 	%fd12, [%r3];
	add.f64 	%fd13, %fd11, %fd12;
	st.shared.f64 	[%r3], %fd13;
$L__BB0_11:
	bar.sync 	0;
	and.b32  	%r12, %r2, 31;
	setp.ne.s32 	%p6, %r12, 0;
	@%p6 bra 	$L__BB0_13;
	ld.shared.f64 	%fd14, [%r3+128];
	ld.shared.f64 	%fd15, [%r3];
	add.f64 	%fd16, %fd14, %fd15;
	st.shared.f64 	[%r3], %fd16;
$L__BB0_13:
	bar.sync 	0;
	and.b32  	%r13, %r2, 63;
	setp.ne.s32 	%p7, %r13, 0;
	@%p7 bra 	$L__BB0_15;
	ld.shared.f64 	%fd17, [%r3+256];
	ld.shared.f64 	%fd18, [%r3];
	add.f64 	%fd19, %fd17, %fd18;
	st.shared.f64 	[%r3], %fd19;
$L__BB0_15:
	bar.sync 	0;
	and.b32  	%r14, %r2, 127;
	setp.ne.s32 	%p8, %r14, 0;
	@%p8 bra 	$L__BB0_17;
	ld.shared.f64 	%fd20, [%r3+512];
	ld.shared.f64 	%fd21, [%r3];
	add.f64 	%fd22, %fd20, %fd21;
	st.shared.f64 	[%r3], %fd22;
$L__BB0_17:
	bar.sync 	0;
	and.b32  	%r15, %r2, 255;
	setp.ne.s32 	%p9, %r15, 0;
	@%p9 bra 	$L__BB0_19;
	ld.shared.f64 	%fd23, [%r3+1024];
	ld.shared.f64 	%fd24, [%r3];
	add.f64 	%fd25, %fd23, %fd24;
	st.shared.f64 	[%r3], %fd25;
$L__BB0_19:
	bar.sync 	0;
	and.b32  	%r16, %r2, 511;
	setp.ne.s32 	%p10, %r16, 0;
	@%p10 bra 	$L__BB0_21;
	ld.shared.f64 	%fd26, [%r3+2048];
	ld.shared.f64 	%fd27, [%r3];
	add.f64 	%fd28, %fd26, %fd27;
	st.shared.f64 	[%r3], %fd28;
$L__BB0_21:
	bar.sync 	0;
	setp.ne.s32 	%p11, %r2, 0;
	@%p11 bra 	$L__BB0_23;
	ld.shared.f64 	%fd29, [_ZZ17reduction_kernel0PdPKdlE4smem];
	ld.shared.f64 	%fd30, [_ZZ17reduction_kernel0PdPKdlE4smem+4096];
	add.f64 	%fd31, %fd29, %fd30;
	cvta.to.global.u64 	%rd9, %rd2;
	mul.wide.u32 	%rd10, %r1, 8;
	add.s64 	%rd11, %rd9, %rd10;
	st.global.f64 	[%rd11], %fd31;
$L__BB0_23:
	ret;

}
	// .globl	_Z17reduction_kernel1PdPKdl
.visible .entry _Z17reduction_kernel1PdPKdl(
	.param .u64 .ptr .align 1 _Z17reduction_kernel1PdPKdl_param_0,
	.param .u64 .ptr .align 1 _Z17reduction_kernel1PdPKdl_param_1,
	.param .u64 _Z17reduction_kernel1PdPKdl_param_2
)
{
	.reg .pred 	%p<12>;
	.reg .b32 	%r<18>;
	.reg .b64 	%rd<12>;
	.reg .b64 	%fd<32>;
	// demoted variable
	.shared .align 8 .b8 _ZZ17reduction_kernel1PdPKdlE4smem[8192];
	ld.param.u64 	%rd2, [_Z17reduction_kernel1PdPKdl_param_0];
	ld.param.u64 	%rd3, [_Z17reduction_kernel1PdPKdl_param_1];
	ld.param.u64 	%rd4, [_Z17reduction_kernel1PdPKdl_param_2];
	mov.u32 	%r1, %ctaid.x;
	mov.u32 	%r4, %ntid.x;
	mov.u32 	%r2, %tid.x;
	mad.lo.s32 	%r5, %r1, %r4, %r2;
	cvt.s64.s32 	%rd1, %r5;
	setp.le.s64 	%p1, %rd4, %rd1;
	shl.b32 	%r6, %r2, 3;
	mov.u32 	%r7, _ZZ17reduction_kernel1PdPKdlE4smem;
	add.s32 	%r3, %r7, %r6;
	@%p1 bra 	$L__BB1_2;
	cvta.to.global.u64 	%rd6, %rd3;
	shl.b64 	%rd7, %rd1, 3;
	add.s64 	%rd8, %rd6, %rd7;
	ld.global.f64 	%fd1, [%rd8];
	st.shared.f64 	[%r3], %fd1;
	bra.uni 	$L__BB1_3;
$L__BB1_2:
	mov.b64 	%rd5, 0;
	st.shared.u64 	[%r3], %rd5;
$L__BB1_3:
	bar.sync 	0;
	setp.gt.u32 	%p2, %r2, 511;
	@%p2 bra 	$L__BB1_5;
	add.s32 	%r9, %r3, %r6;
	ld.shared.f64 	%fd2, [%r9+8];
	ld.shared.f64 	%fd3, [%r9];
	add.f64 	%fd4, %fd2, %fd3;
	st.shared.f64 	[%r9], %fd4;
$L__BB1_5:
	bar.sync 	0;
	setp.gt.u32 	%p3, %r2, 255;
	@%p3 bra 	$L__BB1_7;
	mad.lo.s32 	%r10, %r2, 24, %r3;
	ld.shared.f64 	%fd5, [%r10+16];
	ld.shared.f64 	%fd6, [%r10];
	add.f64 	%fd7, %fd5, %fd6;
	st.shared.f64 	[%r10], %fd7;
$L__BB1_7:
	bar.sync 	0;
	setp.gt.u32 	%p4, %r2, 127;
	@%p4 bra 	$L__BB1_9;
	mad.lo.s32 	%r11, %r2, 56, %r3;
	ld.shared.f64 	%fd8, [%r11+32];
	ld.shared.f64 	%fd9, [%r11];
	add.f64 	%fd10, %fd8, %fd9;
	st.shared.f64 	[%r11], %fd10;
$L__BB1_9:
	bar.sync 	0;
	setp.gt.u32 	%p5, %r2, 63;
	@%p5 bra 	$L__BB1_11;
	mad.lo.s32 	%r12, %r2, 120, %r3;
	ld.shared.f64 	%fd11, [%r12+64];
	ld.shared.f64 	%fd12, [%r12];
	add.f64 	%fd13, %fd11, %fd12;
	st.shared.f64 	[%r12], %fd13;
$L__BB1_11:
	bar.sync 	0;
	setp.gt.u32 	%p6, %r2, 31;
	@%p6 bra 	$L__BB1_13;
	mad.lo.s32 	%r13, %r2, 248, %r3;
	ld.shared.f64 	%fd14, [%r13+128];
	ld.shared.f64 	%fd15, [%r13];
	add.f64 	%fd16, %fd14, %fd15;
	st.shared.f64 	[%r13], %fd16;
$L__BB1_13:
	bar.warp.sync 	-1;
	setp.gt.u32 	%p7, %r2, 15;
	@%p7 bra 	$L__BB1_15;
	mad.lo.s32 	%r14, %r2, 504, %r3;
	ld.shared.f64 	%fd17, [%r14+256];
	ld.shared.f64 	%fd18, [%r14];
	add.f64 	%fd19, %fd17, %fd18;
	st.shared.f64 	[%r14], %fd19;
$L__BB1_15:
	bar.warp.sync 	-1;
	setp.gt.u32 	%p8, %r2, 7;
	@%p8 bra 	$L__BB1_17;
	mad.lo.s32 	%r15, %r2, 1016, %r3;
	ld.shared.f64 	%fd20, [%r15+512];
	ld.shared.f64 	%fd21, [%r15];
	add.f64 	%fd22, %fd20, %fd21;
	st.shared.f64 	[%r15], %fd22;
$L__BB1_17:
	bar.warp.sync 	-1;
	setp.gt.u32 	%p9, %r2, 3;
	@%p9 bra 	$L__BB1_19;
	mad.lo.s32 	%r16, %r2, 2040, %r3;
	ld.shared.f64 	%fd23, [%r16+1024];
	ld.shared.f64 	%fd24, [%r16];
	add.f64 	%fd25, %fd23, %fd24;
	st.shared.f64 	[%r16], %fd25;
$L__BB1_19:
	bar.warp.sync 	-1;
	setp.gt.u32 	%p10, %r2, 1;
	@%p10 bra 	$L__BB1_21;
	mad.lo.s32 	%r17, %r2, 4088, %r3;
	ld.shared.f64 	%fd26, [%r17+2048];
	ld.shared.f64 	%fd27, [%r17];
	add.f64 	%fd28, %fd26, %fd27;
	st.shared.f64 	[%r17], %fd28;
$L__BB1_21:
	bar.warp.sync 	-1;
	setp.ne.s32 	%p11, %r2, 0;
	@%p11 bra 	$L__BB1_23;
	ld.shared.f64 	%fd29, [_ZZ17reduction_kernel1PdPKdlE4smem];
	ld.shared.f64 	%fd30, [_ZZ17reduction_kernel1PdPKdlE4smem+4096];
	add.f64 	%fd31, %fd29, %fd30;
	cvta.to.global.u64 	%rd9, %rd2;
	mul.wide.u32 	%rd10, %r1, 8;
	add.s64 	%rd11, %rd9, %rd10;
	st.global.f64 	[%rd11], %fd31;
$L__BB1_23:
	ret;

}
	// .globl	_Z17reduction_kernel2PdPKdl
.visible .entry _Z17reduction_kernel2PdPKdl(
	.param .u64 .ptr .align 1 _Z17reduction_kernel2PdPKdl_param_0,
	.param .u64 .ptr .align 1 _Z17reduction_kernel2PdPKdl_param_1,
	.param .u64 _Z17reduction_kernel2PdPKdl_param_2
)
{
	.reg .pred 	%p<8>;
	.reg .b32 	%r<8>;
	.reg .b64 	%rd<12>;
	.reg .b64 	%fd<32>;
	// demoted variable
	.shared .align 8 .b8 _ZZ17reduction_kernel2PdPKdlE4smem[8192];
	ld.param.u64 	%rd2, [_Z17reduction_kernel2PdPKdl_param_0];
	ld.param.u64 	%rd3, [_Z17reduction_kernel2PdPKdl_param_1];
	ld.param.u64 	%rd4, [_Z17reduction_kernel2PdPKdl_param_2];
	mov.u32 	%r1, %ctaid.x;
	mov.u32 	%r4, %ntid.x;
	mov.u32 	%r2, %tid.x;
	mad.lo.s32 	%r5, %r1, %r4, %r2;
	cvt.s64.s32 	%rd1, %r5;
	setp.le.s64 	%p1, %rd4, %rd1;
	shl.b32 	%r6, %r2, 3;
	mov.u32 	%r7, _ZZ17reduction_kernel2PdPKdlE4smem;
	add.s32 	%r3, %r7, %r6;
	@%p1 bra 	$L__BB2_2;
	cvta.to.global.u64 	%rd6, %rd3;
	shl.b64 	%rd7, %rd1, 3;
	add.s64 	%rd8, %rd6, %rd7;
	ld.global.f64 	%fd1, [%rd8];
	st.shared.f64 	[%r3], %fd1;
	bra.uni 	$L__BB2_3;
$L__BB2_2:
	mov.b64 	%rd5, 0;
	st.shared.u64 	[%r3], %rd5;
$L__BB2_3:
	bar.sync 	0;
	setp.gt.u32 	%p2, %r2, 511;
	@%p2 bra 	$L__BB2_5;
	ld.shared.f64 	%fd2, [%r3+4096];
	ld.shared.f64 	%fd3, [%r3];
	add.f64 	%fd4, %fd2, %fd3;
	st.shared.f64 	[%r3], %fd4;
$L__BB2_5:
	bar.sync 	0;
	setp.gt.u32 	%p3, %r2, 255;
	@%p3 bra 	$L__BB2_7;
	ld.shared.f64 	%fd5, [%r3+2048];
	ld.shared.f64 	%fd6, [%r3];
	add.f64 	%fd7, %fd5, %fd6;
	st.shared.f64 	[%r3], %fd7;
$L__BB2_7:
	bar.sync 	0;
	setp.gt.u32 	%p4, %r2, 127;
	@%p4 bra 	$L__BB2_9;
	ld.shared.f64 	%fd8, [%r3+1024];
	ld.shared.f64 	%fd9, [%r3];
	add.f64 	%fd10, %fd8, %fd9;
	st.shared.f64 	[%r3], %fd10;
$L__BB2_9:
	bar.sync 	0;
	setp.gt.u32 	%p5, %r2, 63;
	@%p5 bra 	$L__BB2_11;
	ld.shared.f64 	%fd11, [%r3+512];
	ld.shared.f64 	%fd12, [%r3];
	add.f64 	%fd13, %fd11, %fd12;
	st.shared.f64 	[%r3], %fd13;
$L__BB2_11:
	bar.sync 	0;
	setp.gt.u32 	%p6, %r2, 31;
	@%p6 bra 	$L__BB2_14;
	ld.shared.f64 	%fd14, [%r3+256];
	ld.shared.f64 	%fd15, [%r3];
	add.f64 	%fd16, %fd14, %fd15;
	st.shared.f64 	[%r3], %fd16;
	bar.warp.sync 	-1;
	ld.shared.f64 	%fd17, [%r3+128];
	ld.shared.f64 	%fd18, [%r3];
	add.f64 	%fd19, %fd17, %fd18;
	st.shared.f64 	[%r3], %fd19;
	bar.warp.sync 	-1;
	ld.shared.f64 	%fd20, [%r3+64];
	ld.shared.f64 	%fd21, [%r3];
	add.f64 	%fd22, %fd20, %fd21;
	st.shared.f64 	[%r3], %fd22;
	bar.warp.sync 	-1;
	ld.shared.f64 	%fd23, [%r3+32];
	ld.shared.f64 	%fd24, [%r3];
	add.f64 	%fd25, %fd23, %fd24;
	st.shared.f64 	[%r3], %fd25;
	bar.warp.sync 	-1;
	ld.shared.f64 	%fd26, [%r3+16];
	ld.shared.f64 	%fd27, [%r3];
	add.f64 	%fd28, %fd26, %fd27;
	st.shared.f64 	[%r3], %fd28;
	bar.warp.sync 	-1;
	setp.ne.s32 	%p7, %r2, 0;
	@%p7 bra 	$L__BB2_14;
	ld.shared.f64 	%fd29, [_ZZ17reduction_kernel2PdPKdlE4smem];
	ld.shared.f64 	%fd30, [_ZZ17reduction_kernel2PdPKdlE4smem+8];
	add.f64 	%fd31, %fd29, %fd30;
	cvta.to.global.u64 	%rd9, %rd2;
	mul.wide.u32 	%rd10, %r1, 8;
	add.s64 	%rd11, %rd9, %rd10;
	st.global.f64 	[%rd11], %fd31;
$L__BB2_14:
	ret;

}
	// .globl	_Z26vector_dot_product_kernel2PdPKdS1_l
.visible .entry _Z26vector_dot_product_kernel2PdPKdS1_l(
	.param .u64 .ptr .align 1 _Z26vector_dot_product_kernel2PdPKdS1_l_param_0,
	.param .u64 .ptr .align 1 _Z26vector_dot_product_kernel2PdPKdS1_l_param_1,
	.param .u64 .ptr .align 1 _Z26vector_dot_product_kernel2PdPKdS1_l_param_2,
	.param .u64 _Z26vector_dot_product_kernel2PdPKdS1_l_param_3
)
{
	.reg .pred 	%p<8>;
	.reg .b32 	%r<8>;
	.reg .b64 	%rd<15>;
	.reg .b64 	%fd<34>;
	// demoted variable
	.shared .align 8 .b8 _ZZ26vector_dot_product_kernel2PdPKdS1_lE4smem[8192];
	ld.param.u64 	%rd2, [_Z26vector_dot_product_kernel2PdPKdS1_l_param_0];
	ld.param.u64 	%rd3, [_Z26vector_dot_product_kernel2PdPKdS1_l_param_1];
	ld.param.u64 	%rd4, [_Z26vector_dot_product_kernel2PdPKdS1_l_param_2];
	ld.param.u64 	%rd5, [_Z26vector_dot_product_kernel2PdPKdS1_l_param_3];
	mov.u32 	%r1, %ctaid.x;
	mov.u32 	%r4, %ntid.x;
	mov.u32 	%r2, %tid.x;
	mad.lo.s32 	%r5, %r1, %r4, %r2;
	cvt.s64.s32 	%rd1, %r5;
	setp.le.s64 	%p1, %rd5, %rd1;
	shl.b32 	%r6, %r2, 3;
	mov.u32 	%r7, _ZZ26vector_dot_product_kernel2PdPKdS1_lE4smem;
	add.s32 	%r3, %r7, %r6;
	@%p1 bra 	$L__BB3_2;
	cvta.to.global.u64 	%rd7, %rd3;
	cvta.to.global.u64 	%rd8, %rd4;
	shl.b64 	%rd9, %rd1, 3;
	add.s64 	%rd10, %rd7, %rd9;
	ld.global.f64 	%fd1, [%rd10];
	add.s64 	%rd11, %rd8, %rd9;
	ld.global.f64 	%fd2, [%rd11];
	mul.f64 	%fd3, %fd1, %fd2;
	st.shared.f64 	[%r3], %fd3;
	bra.uni 	$L__BB3_3;
$L__BB3_2:
	mov.b64 	%rd6, 0;
	st.shared.u64 	[%r3], %rd6;
$L__BB3_3:
	bar.sync 	0;
	setp.gt.u32 	%p2, %r2, 511;
	@%p2 bra 	$L__BB3_5;
	ld.shared.f64 	%fd4, [%r3+4096];
	ld.shared.f64 	%fd5, [%r3];
	add.f64 	%fd6, %fd4, %fd5;
	st.shared.f64 	[%r3], %fd6;
$L__BB3_5:
	bar.sync 	0;
	setp.gt.u32 	%p3, %r2, 255;
	@%p3 bra 	$L__BB3_7;
	ld.shared.f64 	%fd7, [%r3+2048];
	ld.shared.f64 	%fd8, [%r3];
	add.f64 	%fd9, %fd7, %fd8;
	st.shared.f64 	[%r3], %fd9;
$L__BB3_7:
	bar.sync 	0;
	setp.gt.u32 	%p4, %r2, 127;
	@%p4 bra 	$L__BB3_9;
	ld.shared.f64 	%fd10, [%r3+1024];
	ld.shared.f64 	%fd11, [%r3];
	add.f64 	%fd12, %fd10, %fd11;
	st.shared.f64 	[%r3], %fd12;
$L__BB3_9:
	bar.sync 	0;
	setp.gt.u32 	%p5, %r2, 63;
	@%p5 bra 	$L__BB3_11;
	ld.shared.f64 	%fd13, [%r3+512];
	ld.shared.f64 	%fd14, [%r3];
	add.f64 	%fd15, %fd13, %fd14;
	st.shared.f64 	[%r3], %fd15;
$L__BB3_11:
	bar.sync 	0;
	setp.gt.u32 	%p6, %r2, 31;
	@%p6 bra 	$L__BB3_14;
	ld.shared.f64 	%fd16, [%r3+256];
	ld.shared.f64 	%fd17, [%r3];
	add.f64 	%fd18, %fd16, %fd17;
	st.shared.f64 	[%r3], %fd18;
	bar.warp.sync 	-1;
	ld.shared.f64 	%fd19, [%r3+128];
	ld.shared.f64 	%fd20, [%r3];
	add.f64 	%fd21, %fd19, %fd20;
	st.shared.f64 	[%r3], %fd21;
	bar.warp.sync 	-1;
	ld.shared.f64 	%fd22, [%r3+64];
	ld.shared.f64 	%fd23, [%r3];
	add.f64 	%fd24, %fd22, %fd23;
	st.shared.f64 	[%r3], %fd24;
	bar.warp.sync 	-1;
	ld.shared.f64 	%fd25, [%r3+32];
	ld.shared.f64 	%fd26, [%r3];
	add.f64 	%fd27, %fd25, %fd26;
	st.shared.f64 	[%r3], %fd27;
	bar.warp.sync 	-1;
	ld.shared.f64 	%fd28, [%r3+16];
	ld.shared.f64 	%fd29, [%r3];
	add.f64 	%fd30, %fd28, %fd29;
	st.shared.f64 	[%r3], %fd30;
	bar.warp.sync 	-1;
	setp.ne.s32 	%p7, %r2, 0;
	@%p7 bra 	$L__BB3_14;
	ld.shared.f64 	%fd31, [_ZZ26vector_dot_product_kernel2PdPKdS1_lE4smem];
	ld.shared.f64 	%fd32, [_ZZ26vector_dot_product_kernel2PdPKdS1_lE4smem+8];
	add.f64 	%fd33, %fd31, %fd32;
	cvta.to.global.u64 	%rd12, %rd2;
	mul.wide.u32 	%rd13, %r1, 8;
	add.s64 	%rd14, %rd12, %rd13;
	st.global.f64 	[%rd14], %fd33;
$L__BB3_14:
	ret;

}
	// .globl	_Z29matrix_vector_product_kernel2PdPKdS1_l
.visible .entry _Z29matrix_vector_product_kernel2PdPKdS1_l(
	.param .u64 .ptr .align 1 _Z29matrix_vector_product_kernel2PdPKdS1_l_param_0,
	.param .u64 .ptr .align 1 _Z29matrix_vector_product_kernel2PdPKdS1_l_param_1,
	.param .u64 .ptr .align 1 _Z29matrix_vector_product_kernel2PdPKdS1_l_param_2,
	.param .u64 _Z29matrix_vector_product_kernel2PdPKdS1_l_param_3
)
{
	.reg .pred 	%p<9>;
	.reg .b32 	%r<11>;
	.reg .b64 	%rd<23>;
	.reg .b64 	%fd<34>;
	// demoted variable
	.shared .align 8 .b8 _ZZ29matrix_vector_product_kernel2PdPKdS1_lE4smem[8192];
	ld.param.u64 	%rd5, [_Z29matrix_vector_product_kernel2PdPKdS1_l_param_0];
	ld.param.u64 	%rd6, [_Z29matrix_vector_product_kernel2PdPKdS1_l_param_1];
	ld.param.u64 	%rd7, [_Z29matrix_vector_product_kernel2PdPKdS1_l_param_2];
	ld.param.u64 	%rd8, [_Z29matrix_vector_product_kernel2PdPKdS1_l_param_3];
	mov.u32 	%r1, %ctaid.x;
	mov.u32 	%r4, %ntid.x;
	mov.u32 	%r2, %tid.x;
	mad.lo.s32 	%r5, %r1, %r4, %r2;
	cvt.s64.s32 	%rd1, %r5;
	mul.lo.s64 	%rd9, %rd8, %rd8;
	setp.le.s64 	%p1, %rd9, %rd1;
	shl.b32 	%r6, %r2, 3;
	mov.u32 	%r7, _ZZ29matrix_vector_product_kernel2PdPKdS1_lE4smem;
	add.s32 	%r3, %r7, %r6;
	@%p1 bra 	$L__BB4_5;
	cvta.to.global.u64 	%rd11, %rd6;
	shl.b64 	%rd12, %rd1, 3;
	add.s64 	%rd13, %rd11, %rd12;
	ld.global.f64 	%fd1, [%rd13];
	or.b64  	%rd14, %rd1, %rd8;
	and.b64  	%rd15, %rd14, -4294967296;
	setp.ne.s64 	%p2, %rd15, 0;
	@%p2 bra 	$L__BB4_3;
	cvt.u32.u64 	%r8, %rd8;
	cvt.u32.u64 	%r9, %rd1;
	rem.u32 	%r10, %r9, %r8;
	cvt.u64.u32 	%rd22, %r10;
	bra.uni 	$L__BB4_4;
$L__BB4_3:
	rem.s64 	%rd22, %rd1, %rd8;
$L__BB4_4:
	cvta.to.global.u64 	%rd16, %rd7;
	shl.b64 	%rd17, %rd22, 3;
	add.s64 	%rd18, %rd16, %rd17;
	ld.global.f64 	%fd2, [%rd18];
	mul.f64 	%fd3, %fd1, %fd2;
	st.shared.f64 	[%r3], %fd3;
	bra.uni 	$L__BB4_6;
$L__BB4_5:
	mov.b64 	%rd10, 0;
	st.shared.u64 	[%r3], %rd10;
$L__BB4_6:
	bar.sync 	0;
	setp.gt.u32 	%p3, %r2, 511;
	@%p3 bra 	$L__BB4_8;
	ld.shared.f64 	%fd4, [%r3+4096];
	ld.shared.f64 	%fd5, [%r3];
	add.f64 	%fd6, %fd4, %fd5;
	st.shared.f64 	[%r3], %fd6;
$L__BB4_8:
	bar.sync 	0;
	setp.gt.u32 	%p4, %r2, 255;
	@%p4 bra 	$L__BB4_10;
	ld.shared.f64 	%fd7, [%r3+2048];
	ld.shared.f64 	%fd8, [%r3];
	add.f64 	%fd9, %fd7, %fd8;
	st.shared.f64 	[%r3], %fd9;
$L__BB4_10:
	bar.sync 	0;
	setp.gt.u32 	%p5, %r2, 127;
	@%p5 bra 	$L__BB4_12;
	ld.shared.f64 	%fd10, [%r3+1024];
	ld.shared.f64 	%fd11, [%r3];
	add.f64 	%fd12, %fd10, %fd11;
	st.shared.f64 	[%r3], %fd12;
$L__BB4_12:
	bar.sync 	0;
	setp.gt.u32 	%p6, %r2, 63;
	@%p6 bra 	$L__BB4_14;
	ld.shared.f64 	%fd13, [%r3+512];
	ld.shared.f64 	%fd14, [%r3];
	add.f64 	%fd15, %fd13, %fd14;
	st.shared.f64 	[%r3], %fd15;
$L__BB4_14:
	bar.sync 	0;
	setp.gt.u32 	%p7, %r2, 31;
	@%p7 bra 	$L__BB4_17;
	ld.shared.f64 	%fd16, [%r3+256];
	ld.shared.f64 	%fd17, [%r3];
	add.f64 	%fd18, %fd16, %fd17;
	st.shared.f64 	[%r3], %fd18;
	bar.warp.sync 	-1;
	ld.shared.f64 	%fd19, [%r3+128];
	ld.shared.f64 	%fd20, [%r3];
	add.f64 	%fd21, %fd19, %fd20;
	st.shared.f64 	[%r3], %fd21;
	bar.warp.sync 	-1;
	ld.shared.f64 	%fd22, [%r3+64];
	ld.shared.f64 	%fd23, [%r3];
	add.f64 	%fd24, %fd22, %fd23;
	st.shared.f64 	[%r3], %fd24;
	bar.warp.sync 	-1;
	ld.shared.f64 	%fd25, [%r3+32];
	ld.shared.f64 	%fd26, [%r3];
	add.f64 	%fd27, %fd25, %fd26;
	st.shared.f64 	[%r3], %fd27;
	bar.warp.sync 	-1;
	ld.shared.f64 	%fd28, [%r3+16];
	ld.shared.f64 	%fd29, [%r3];
	add.f64 	%fd30, %fd28, %fd29;
	st.shared.f64 	[%r3], %fd30;
	bar.warp.sync 	-1;
	setp.ne.s32 	%p8, %r2, 0;
	@%p8 bra 	$L__BB4_17;
	ld.shared.f64 	%fd31, [_ZZ29matrix_vector_product_kernel2PdPKdS1_lE4smem];
	ld.shared.f64 	%fd32, [_ZZ29matrix_vector_product_kernel2PdPKdS1_lE4smem+8];
	add.f64 	%fd33, %fd31, %fd32;
	cvta.to.global.u64 	%rd19, %rd5;
	mul.wide.u32 	%rd20, %r1, 8;
	add.s64 	%rd21, %rd19, %rd20;
	st.global.f64 	[%rd21], %fd33;
$L__BB4_17:
	ret;

}


// ===== COMPILED SASS (sm_100) =====

	.target	sm_100

	.elftype	@"ET_EXEC"


//--------------------- .note.nv.tkinfo           --------------------------
	.section	.note.nv.tkinfo,"",@"SHT_NOTE"
	.sectionflags	@"SHF_NOTE_NV_TKINFO"
	.tkinfo
        /*0018*/ 	.word	0x00000002
        /*0030*/ 	.string	""
        /*0030*/ 	.string	"ptxas"
        /*0030*/ 	.string	"Cuda compilation tools, release 13.0, V13.0.88"
        /*0030*/ 	.string	"Build cuda_13.0.r13.0/compiler.36424714_0"
        /*0030*/ 	.string	"-arch sm_100 -m 64 "



//--------------------- .note.nv.cuinfo           --------------------------
	.section	.note.nv.cuinfo,"",@"SHT_NOTE"
	.sectionflags	@"SHF_NOTE_NV_CUINFO"
        /*0018*/ 	.short	0x0002
        /*001a*/ 	.short	0x0064
        /*001c*/ 	.short	0x0082
	.zero		2


//--------------------- .nv.info                  --------------------------
	.section	.nv.info,"",@"SHT_CUDA_INFO"
	.align	4


	//----- nvinfo : EIATTR_REGCOUNT
	.align		4
        /*0000*/ 	.byte	0x04, 0x2f
        /*0002*/ 	.short	(.L_1 - .L_0)
	.align		4
.L_0:
        /*0004*/ 	.word	index@(_Z17reduction_kernel0PdPKdl)
        /*0008*/ 	.word	0x0000000e


	//----- nvinfo : EIATTR_FRAME_SIZE
	.align		4
.L_1:
        /*000c*/ 	.byte	0x04, 0x11
        /*000e*/ 	.short	(.L_3 - .L_2)
	.align		4
.L_2:
        /*0010*/ 	.word	index@(_Z17reduction_kernel0PdPKdl)
        /*0014*/ 	.word	0x00000000


	//----- nvinfo : EIATTR_REGCOUNT
	.align		4
.L_3:
        /*0018*/ 	.byte	0x04, 0x2f
        /*001a*/ 	.short	(.L_5 - .L_4)
	.align		4
.L_4:
        /*001c*/ 	.word	index@(_Z17reduction_kernel1PdPKdl)
        /*0020*/ 	.word	0x00000014


	//----- nvinfo : EIATTR_FRAME_SIZE
	.align		4
.L_5:
        /*0024*/ 	.byte	0x04, 0x11
        /*0026*/ 	.short	(.L_7 - .L_6)
	.align		4
.L_6:
        /*0028*/ 	.word	index@(_Z17reduction_kernel1PdPKdl)
        /*002c*/ 	.word	0x00000000


	//----- nvinfo : EIATTR_REGCOUNT
	.align		4
.L_7:
        /*0030*/ 	.byte	0x04, 0x2f
        /*0032*/ 	.short	(.L_9 - .L_8)
	.align		4
.L_8:
        /*0034*/ 	.word	index@(_Z17reduction_kernel2PdPKdl)
        /*0038*/ 	.word	0x0000000e


	//----- nvinfo : EIATTR_FRAME_SIZE
	.align		4
.L_9:
        /*003c*/ 	.byte	0x04, 0x11
        /*003e*/ 	.short	(.L_11 - .L_10)
	.align		4
.L_10:
        /*0040*/ 	.word	index@(_Z17reduction_kernel2PdPKdl)
        /*0044*/ 	.word	0x00000000


	//----- nvinfo : EIATTR_REGCOUNT
	.align		4
.L_11:
        /*0048*/ 	.byte	0x04, 0x2f
        /*004a*/ 	.short	(.L_13 - .L_12)
	.align		4
.L_12:
        /*004c*/ 	.word	index@(_Z26vector_dot_product_kernel2PdPKdS1_l)
        /*0050*/ 	.word	0x0000000e


	//----- nvinfo : EIATTR_FRAME_SIZE
	.align		4
.L_13:
        /*0054*/ 	.byte	0x04, 0x11
        /*0056*/ 	.short	(.L_15 - .L_14)
	.align		4
.L_14:
        /*0058*/ 	.word	index@(_Z26vector_dot_product_kernel2PdPKdS1_l)
        /*005c*/ 	.word	0x00000000


	//----- nvinfo : EIATTR_REGCOUNT
	.align		4
.L_15:
        /*0060*/ 	.byte	0x04, 0x2f
        /*0062*/ 	.short	(.L_17 - .L_16)
	.align		4
.L_16:
        /*0064*/ 	.word	index@(_Z29matrix_vector_product_kernel2PdPKdS1_l)
        /*0068*/ 	.word	0x00000016


	//----- nvinfo : EIATTR_FRAME_SIZE
	.align		4
.L_17:
        /*006c*/ 	.byte	0x04, 0x11
        /*006e*/ 	.short	(.L_19 - .L_18)
	.align		4
.L_18:
        /*0070*/ 	.word	index@($__internal_0_$__cuda_sm20_rem_s64)
        /*0074*/ 	.word	0x00000000


	//----- nvinfo : EIATTR_FRAME_SIZE
	.align		4
.L_19:
        /*0078*/ 	.byte	0x04, 0x11
        /*007a*/ 	.short	(.L_21 - .L_20)
	.align		4
.L_20:
        /*007c*/ 	.word	index@(_Z29matrix_vector_product_kernel2PdPKdS1_l)
        /*0080*/ 	.word	0x00000000


	//----- nvinfo : EIATTR_MIN_STACK_SIZE
	.align		4
.L_21:
        /*0084*/ 	.byte	0x04, 0x12
        /*0086*/ 	.short	(.L_23 - .L_22)
	.align		4
.L_22:
        /*0088*/ 	.word	index@(_Z29matrix_vector_product_kernel2PdPKdS1_l)
        /*008c*/ 	.word	0x00000000


	//----- nvinfo : EIATTR_MIN_STACK_SIZE
	.align		4
.L_23:
        /*0090*/ 	.byte	0x04, 0x12
        /*0092*/ 	.short	(.L_25 - .L_24)
	.align		4
.L_24:
        /*0094*/ 	.word	index@(_Z26vector_dot_product_kernel2PdPKdS1_l)
        /*0098*/ 	.word	0x00000000


	//----- nvinfo : EIATTR_MIN_STACK_SIZE
	.align		4
.L_25:
        /*009c*/ 	.byte	0x04, 0x12
        /*009e*/ 	.short	(.L_27 - .L_26)
	.align		4
.L_26:
        /*00a0*/ 	.word	index@(_Z17reduction_kernel2PdPKdl)
        /*00a4*/ 	.word	0x00000000


	//----- nvinfo : EIATTR_MIN_STACK_SIZE
	.align		4
.L_27:
        /*00a8*/ 	.byte	0x04, 0x12
        /*00aa*/ 	.short	(.L_29 - .L_28)
	.align		4
.L_28:
        /*00ac*/ 	.word	index@(_Z17reduction_kernel1PdPKdl)
        /*00b0*/ 	.word	0x00000000


	//----- nvinfo : EIATTR_MIN_STACK_SIZE
	.align		4
.L_29:
        /*00b4*/ 	.byte	0x04, 0x12
        /*00b6*/ 	.short	(.L_31 - .L_30)
	.align		4
.L_30:
        /*00b8*/ 	.word	index@(_Z17reduction_kernel0PdPKdl)
        /*00bc*/ 	.word	0x00000000
.L_31:


//--------------------- .nv.compat                --------------------------
	.section	.nv.compat,"",@"SHT_CUDA_COMPAT_INFO"
	.align	4
        /*0000*/ 	.byte	0x02, 0x09, 0x00, 0x00, 0x02, 0x02, 0x01, 0x00, 0x02, 0x05, 0x05, 0x00, 0x03, 0x07, 0x01, 0x01
        /*0010*/ 	.byte	0x02, 0x03, 0x00, 0x00, 0x02, 0x06, 0x01, 0x00, 0x04, 0x0b, 0x08, 0x00, 0x01, 0x00, 0x00, 0x00
        /*0020*/ 	.byte	0x00, 0x00, 0x00, 0x00


//--------------------- .nv.info._Z29matrix_vector_product_kernel2PdPKdS1_l --------------------------
	.section	.nv.info._Z29matrix_vector_product_kernel2PdPKdS1_l,"",@"SHT_CUDA_INFO"
	.sectionflags	@""
	.align	4


	//----- nvinfo : EIATTR_CUDA_API_VERSION
	.align		4
        /*0000*/ 	.byte	0x04, 0x37
        /*0002*/ 	.short	(.L_33 - .L_32)
.L_32:
        /*0004*/ 	.word	0x00000082


	//----- nvinfo : EIATTR_KPARAM_INFO
	.align		4
.L_33:
        /*0008*/ 	.byte	0x04, 0x17
        /*000a*/ 	.short	(.L_35 - .L_34)
.L_34:
        /*000c*/ 	.word	0x00000000
        /*0010*/ 	.short	0x0003
        /*0012*/ 	.short	0x0018
        /*0014*/ 	.byte	0x00, 0xf0, 0x21, 0x00


	//----- nvinfo : EIATTR_KPARAM_INFO
	.align		4
.L_35:
        /*0018*/ 	.byte	0x04, 0x17
        /*001a*/ 	.short	(.L_37 - .L_36)
.L_36:
        /*001c*/ 	.word	0x00000000
        /*0020*/ 	.short	0x0002
        /*0022*/ 	.short	0x0010
        /*0024*/ 	.byte	0x00, 0xf5, 0x21, 0x00


	//----- nvinfo : EIATTR_KPARAM_INFO
	.align		4
.L_37:
        /*0028*/ 	.byte	0x04, 0x17
        /*002a*/ 	.short	(.L_39 - .L_38)
.L_38:
        /*002c*/ 	.word	0x00000000
        /*0030*/ 	.short	0x0001
        /*0032*/ 	.short	0x0008
        /*0034*/ 	.byte	0x00, 0xf5, 0x21, 0x00


	//----- nvinfo : EIATTR_KPARAM_INFO
	.align		4
.L_39:
        /*0038*/ 	.byte	0x04, 0x17
        /*003a*/ 	.short	(.L_41 - .L_40)
.L_40:
        /*003c*/ 	.word	0x00000000
        /*0040*/ 	.short	0x0000
        /*0042*/ 	.short	0x0000
        /*0044*/ 	.byte	0x00, 0xf5, 0x21, 0x00


	//----- nvinfo : EIATTR_SPARSE_MMA_MASK
	.align		4
.L_41:
        /*0048*/ 	.byte	0x03, 0x50
        /*004a*/ 	.short	0x0000


	//----- nvinfo : EIATTR_MAXREG_COUNT
	.align		4
        /*004c*/ 	.byte	0x03, 0x1b
        /*004e*/ 	.short	0x00ff


	//----- nvinfo : EIATTR_NUM_BARRIERS
	.align		4
        /*0050*/ 	.byte	0x02, 0x4c
        /*0052*/ 	.byte	0x01
	.zero		1


	//----- nvinfo : EIATTR_MERCURY_ISA_VERSION
	.align		4
        /*0054*/ 	.byte	0x03, 0x5f
        /*0056*/ 	.short	0x0101


	//----- nvinfo : EIATTR_COOP_GROUP_MASK_REGIDS
	.align		4
        /*0058*/ 	.byte	0x04, 0x29
        /*005a*/ 	.short	(.L_43 - .L_42)


	//   ....[0]....
.L_42:
        /*005c*/ 	.word	0xffffffff


	//   ....[1]....
        /*0060*/ 	.word	0xffffffff


	//   ....[2]....
        /*0064*/ 	.word	0xffffffff


	//   ....[3]....
        /*0068*/ 	.word	0xffffffff


	//   ....[4]....
        /*006c*/ 	.word	0xffffffff


	//----- nvinfo : EIATTR_COOP_GROUP_INSTR_OFFSETS
	.align		4
.L_43:
        /*0070*/ 	.byte	0x04, 0x28
        /*0072*/ 	.short	(.L_45 - .L_44)


	//   ....[0]....
.L_44:
        /*0074*/ 	.word	0x000005c0


	//   ....[1]....
        /*0078*/ 	.word	0x00000610


	//   ....[2]....
        /*007c*/ 	.word	0x00000660


	//   ....[3]....
        /*0080*/ 	.word	0x000006b0


	//   ....[4]....
        /*0084*/ 	.word	0x00000700


	//----- nvinfo : EIATTR_VRC_CTA_INIT_COUNT
	.align		4
.L_45:
        /*0088*/ 	.byte	0x02, 0x4a
	.zero		1
	.zero		1


	//----- nvinfo : EIATTR_EXIT_INSTR_OFFSETS
	.align		4
        /*008c*/ 	.byte	0x04, 0x1c
        /*008e*/ 	.short	(.L_47 - .L_46)


	//   ....[0]....
.L_46:
        /*0090*/ 	.word	0x00000560


	//   ....[1]....
        /*0094*/ 	.word	0x00000710


	//   ....[2]....
        /*0098*/ 	.word	0x000007a0


	//----- nvinfo : EIATTR_CRS_STACK_SIZE
	.align		4
.L_47:
        /*009c*/ 	.byte	0x04, 0x1e
        /*009e*/ 	.short	(.L_49 - .L_48)
.L_48:
        /*00a0*/ 	.word	0x00000000


	//----- nvinfo : EIATTR_CBANK_PARAM_SIZE
	.align		4
.L_49:
        /*00a4*/ 	.byte	0x03, 0x19
        /*00a6*/ 	.short	0x0020


	//----- nvinfo : EIATTR_PARAM_CBANK
	.align		4
        /*00a8*/ 	.byte	0x04, 0x0a
        /*00aa*/ 	.short	(.L_51 - .L_50)
	.align		4
.L_50:
        /*00ac*/ 	.word	index@(.nv.constant0._Z29matrix_vector_product_kernel2PdPKdS1_l)
        /*00b0*/ 	.short	0x0380
        /*00b2*/ 	.short	0x0020


	//----- nvinfo : EIATTR_SW_WAR
	.align		4
.L_51:
        /*00b4*/ 	.byte	0x04, 0x36
        /*00b6*/ 	.short	(.L_53 - .L_52)
.L_52:
        /*00b8*/ 	.word	0x00000008
.L_53:


//--------------------- .nv.info._Z26vector_dot_product_kernel2PdPKdS1_l --------------------------
	.section	.nv.info._Z26vector_dot_product_kernel2PdPKdS1_l,"",@"SHT_CUDA_INFO"
	.sectionflags	@""
	.align	4


	//----- nvinfo : EIATTR_CUDA_API_VERSION
	.align		4
        /*0000*/ 	.byte	0x04, 0x37
        /*0002*/ 	.short	(.L_55 - .L_54)
.L_54:
        /*0004*/ 	.word	0x00000082


	//----- nvinfo : EIATTR_KPARAM_INFO
	.align		4
.L_55:
        /*0008*/ 	.byte	0x04, 0x17
        /*000a*/ 	.short	(.L_57 - .L_56)
.L_56:
        /*000c*/ 	.word	0x00000000
        /*0010*/ 	.short	0x0003
        /*0012*/ 	.short	0x0018
        /*0014*/ 	.byte	0x00, 0xf0, 0x21, 0x00


	//----- nvinfo : EIATTR_KPARAM_INFO
	.align		4
.L_57:
        /*0018*/ 	.byte	0x04, 0x17
        /*001a*/ 	.short	(.L_59 - .L_58)
.L_58:
        /*001c*/ 	.word	0x00000000
        /*0020*/ 	.short	0x0002
        /*0022*/ 	.short	0x0010
        /*0024*/ 	.byte	0x00, 0xf5, 0x21, 0x00


	//----- nvinfo : EIATTR_KPARAM_INFO
	.align		4
.L_59:
        /*0028*/ 	.byte	0x04, 0x17
        /*002a*/ 	.short	(.L_61 - .L_60)
.L_60:
        /*002c*/ 	.word	0x00000000
        /*0030*/ 	.short	0x0001
        /*0032*/ 	.short	0x0008
        /*0034*/ 	.byte	0x00, 0xf5, 0x21, 0x00


	//----- nvinfo : EIATTR_KPARAM_INFO
	.align		4
.L_61:
        /*0038*/ 	.byte	0x04, 0x17
        /*003a*/ 	.short	(.L_63 - .L_62)
.L_62:
        /*003c*/ 	.word	0x00000000
        /*0040*/ 	.short	0x0000
        /*0042*/ 	.short	0x0000
        /*0044*/ 	.byte	0x00, 0xf5, 0x21, 0x00


	//----- nvinfo : EIATTR_SPARSE_MMA_MASK
	.align		4
.L_63:
        /*0048*/ 	.byte	0x03, 0x50
        /*004a*/ 	.short	0x0000


	//----- nvinfo : EIATTR_MAXREG_COUNT
	.align		4
        /*004c*/ 	.byte	0x03, 0x1b
        /*004e*/ 	.short	0x00ff


	//----- nvinfo : EIATTR_NUM_BARRIERS
	.align		4
        /*0050*/ 	.byte	0x02, 0x4c
        /*0052*/ 	.byte	0x01
	.zero		1


	//----- nvinfo : EIATTR_MERCURY_ISA_VERSION
	.align		4
        /*0054*/ 	.byte	0x03, 0x5f
        /*0056*/ 	.short	0x0101


	//----- nvinfo : EIATTR_COOP_GROUP_MASK_REGIDS
	.align		4
        /*0058*/ 	.byte	0x04, 0x29
        /*005a*/ 	.short	(.L_65 - .L_64)


	//   ....[0]....
.L_64:
        /*005c*/ 	.word	0xffffffff


	//   ....[1]....
        /*0060*/ 	.word	0xffffffff


	//   ....[2]....
        /*0064*/ 	.word	0xffffffff


	//   ....[3]....
        /*0068*/ 	.word	0xffffffff


	//   ....[4]....
        /*006c*/ 	.word	0xffffffff


	//----- nvinfo : EIATTR_COOP_GROUP_INSTR_OFFSETS
	.align		4
.L_65:
        /*0070*/ 	.byte	0x04, 0x28
        /*0072*/ 	.short	(.L_67 - .L_66)


	//   ....[0]....
.L_66:
        /*0074*/ 	.word	0x000003b0


	//   ....[1]....
        /*0078*/ 	.word	0x00000400


	//   ....[2]....
        /*007c*/ 	.word	0x00000450


	//   ....[3]....
        /*0080*/ 	.word	0x000004a0


	//   ....[4]....
        /*0084*/ 	.word	0x000004f0


	//----- nvinfo : EIATTR_VRC_CTA_INIT_COUNT
	.align		4
.L_67:
        /*0088*/ 	.byte	0x02, 0x4a
	.zero		1
	.zero		1


	//----- nvinfo : EIATTR_EXIT_INSTR_OFFSETS
	.align		4
        /*008c*/ 	.byte	0x04, 0x1c
        /*008e*/ 	.short	(.L_69 - .L_68)


	//   ....[0]....
.L_68:
        /*0090*/ 	.word	0x00000350


	//   ....[1]....
        /*0094*/ 	.word	0x00000500


	//   ....[2]....
        /*0098*/ 	.word	0x00000560


	//----- nvinfo : EIATTR_CBANK_PARAM_SIZE
	.align		4
.L_69:
        /*009c*/ 	.byte	0x03, 0x19
        /*009e*/ 	.short	0x0020


	//----- nvinfo : EIATTR_PARAM_CBANK
	.align		4
        /*00a0*/ 	.byte	0x04, 0x0a
        /*00a2*/ 	.short	(.L_71 - .L_70)
	.align		4
.L_70:
        /*00a4*/ 	.word	index@(.nv.constant0._Z26vector_dot_product_kernel2PdPKdS1_l)
        /*00a8*/ 	.short	0x0380
        /*00aa*/ 	.short	0x0020


	//----- nvinfo : EIATTR_SW_WAR
	.align		4
.L_71:
        /*00ac*/ 	.byte	0x04, 0x36
        /*00ae*/ 	.short	(.L_73 - .L_72)
.L_72:
        /*00b0*/ 	.word	0x00000008
.L_73:


//--------------------- .nv.info._Z17reduction_kernel2PdPKdl --------------------------
	.section	.nv.info._Z17reduction_kernel2PdPKdl,"",@"SHT_CUDA_INFO"
	.sectionflags	@""
	.align	4


	//----- nvinfo : EIATTR_CUDA_API_VERSION
	.align		4
        /*0000*/ 	.byte	0x04, 0x37
        /*0002*/ 	.short	(.L_75 - .L_74)
.L_74:
        /*0004*/ 	.word	0x00000082


	//----- nvinfo : EIATTR_KPARAM_INFO
	.align		4
.L_75:
        /*0008*/ 	.byte	0x04, 0x17
        /*000a*/ 	.short	(.L_77 - .L_76)
.L_76:
        /*000c*/ 	.word	0x00000000
        /*0010*/ 	.short	0x0002
        /*0012*/ 	.short	0x0010
        /*0014*/ 	.byte	0x00, 0xf0, 0x21, 0x00


	//----- nvinfo : EIATTR_KPARAM_INFO
	.align		4
.L_77:
        /*0018*/ 	.byte	0x04, 0x17
        /*001a*/ 	.short	(.L_79 - .L_78)
.L_78:
        /*001c*/ 	.word	0x00000000
        /*0020*/ 	.short	0x0001
        /*0022*/ 	.short	0x0008
        /*0024*/ 	.byte	0x00, 0xf5, 0x21, 0x00


	//----- nvinfo : EIATTR_KPARAM_INFO
	.align		4
.L_79:
        /*0028*/ 	.byte	0x04, 0x17
        /*002a*/ 	.short	(.L_81 - .L_80)
.L_80:
        /*002c*/ 	.word	0x00000000
        /*0030*/ 	.short	0x0000
        /*0032*/ 	.short	0x0000
        /*0034*/ 	.byte	0x00, 0xf5, 0x21, 0x00


	//----- nvinfo : EIATTR_SPARSE_MMA_MASK
	.align		4
.L_81:
        /*0038*/ 	.byte	0x03, 0x50
        /*003a*/ 	.short	0x0000


	//----- nvinfo : EIATTR_MAXREG_COUNT
	.align		4
        /*003c*/ 	.byte	0x03, 0x1b
        /*003e*/ 	.short	0x00ff


	//----- nvinfo : EIATTR_NUM_BARRIERS
	.align		4
        /*0040*/ 	.byte	0x02, 0x4c
        /*0042*/ 	.byte	0x01
	.zero		1


	//----- nvinfo : EIATTR_MERCURY_ISA_VERSION
	.align		4
        /*0044*/ 	.byte	0x03, 0x5f
        /*0046*/ 	.short	0x0101


	//----- nvinfo : EIATTR_COOP_GROUP_MASK_REGIDS
	.align		4
        /*0048*/ 	.byte	0x04, 0x29
        /*004a*/ 	.short	(.L_83 - .L_82)


	//   ....[0]....
.L_82:
        /*004c*/ 	.word	0xffffffff


	//   ....[1]....
        /*0050*/ 	.word	0xffffffff


	//   ....[2]....
        /*0054*/ 	.word	0xffffffff


	//   ....[3]....
        /*0058*/ 	.word	0xffffffff


	//   ....[4]....
        /*005c*/ 	.word	0xffffffff


	//----- nvinfo : EIATTR_COOP_GROUP_INSTR_OFFSETS
	.align		4
.L_83:
        /*0060*/ 	.byte	0x04, 0x28
        /*0062*/ 	.short	(.L_85 - .L_84)


	//   ....[0]....
.L_84:
        /*0064*/ 	.word	0x00000340


	//   ....[1]....
        /*0068*/ 	.word	0x00000390


	//   ....[2]....
        /*006c*/ 	.word	0x000003e0


	//   ....[3]....
        /*0070*/ 	.word	0x00000430


	//   ....[4]....
        /*0074*/ 	.word	0x00000480


	//----- nvinfo : EIATTR_VRC_CTA_INIT_COUNT
	.align		4
.L_85:
        /*0078*/ 	.byte	0x02, 0x4a
	.zero		1
	.zero		1


	//----- nvinfo : EIATTR_EXIT_INSTR_OFFSETS
	.align		4
        /*007c*/ 	.byte	0x04, 0x1c
        /*007e*/ 	.short	(.L_87 - .L_86)


	//   ....[0]....
.L_86:
        /*0080*/ 	.word	0x000002e0


	//   ....[1]....
        /*0084*/ 	.word	0x00000490


	//   ....[2]....
        /*0088*/ 	.word	0x000004f0


	//----- nvinfo : EIATTR_CBANK_PARAM_SIZE
	.align		4
.L_87:
        /*008c*/ 	.byte	0x03, 0x19
        /*008e*/ 	.short	0x0018


	//----- nvinfo : EIATTR_PARAM_CBANK
	.align		4
        /*0090*/ 	.byte	0x04, 0x0a
        /*0092*/ 	.short	(.L_89 - .L_88)
	.align		4
.L_88:
        /*0094*/ 	.word	index@(.nv.constant0._Z17reduction_kernel2PdPKdl)
        /*0098*/ 	.short	0x0380
        /*009a*/ 	.short	0x0018


	//----- nvinfo : EIATTR_SW_WAR
	.align		4
.L_89:
        /*009c*/ 	.byte	0x04, 0x36
        /*009e*/ 	.short	(.L_91 - .L_90)
.L_90:
        /*00a0*/ 	.word	0x00000008
.L_91:


//--------------------- .nv.info._Z17reduction_kernel1PdPKdl --------------------------
	.section	.nv.info._Z17reduction_kernel1PdPKdl,"",@"SHT_CUDA_INFO"
	.sectionflags	@""
	.align	4


	//----- nvinfo : EIATTR_CUDA_API_VERSION
	.align		4
        /*0000*/ 	.byte	0x04, 0x37
        /*0002*/ 	.short	(.L_93 - .L_92)
.L_92:
        /*0004*/ 	.word	0x00000082


	//----- nvinfo : EIATTR_KPARAM_INFO
	.align		4
.L_93:
        /*0008*/ 	.byte	0x04, 0x17
        /*000a*/ 	.short	(.L_95 - .L_94)
.L_94:
        /*000c*/ 	.word	0x00000000
        /*0010*/ 	.short	0x0002
        /*0012*/ 	.short	0x0010
        /*0014*/ 	.byte	0x00, 0xf0, 0x21, 0x00


	//----- nvinfo : EIATTR_KPARAM_INFO
	.align		4
.L_95:
        /*0018*/ 	.byte	0x04, 0x17
        /*001a*/ 	.short	(.L_97 - .L_96)
.L_96:
        /*001c*/ 	.word	0x00000000
        /*0020*/ 	.short	0x0001
        /*0022*/ 	.short	0x0008
        /*0024*/ 	.byte	0x00, 0xf5, 0x21, 0x00


	//----- nvinfo : EIATTR_KPARAM_INFO
	.align		4
.L_97:
        /*0028*/ 	.byte	0x04, 0x17
        /*002a*/ 	.short	(.L_99 - .L_98)
.L_98:
        /*002c*/ 	.word	0x00000000
        /*0030*/ 	.short	0x0000
        /*0032*/ 	.short	0x0000
        /*0034*/ 	.byte	0x00, 0xf5, 0x21, 0x00


	//----- nvinfo : EIATTR_SPARSE_MMA_MASK
	.align		4
.L_99:
        /*0038*/ 	.byte	0x03, 0x50
        /*003a*/ 	.short	0x0000


	//----- nvinfo : EIATTR_MAXREG_COUNT
	.align		4
        /*003c*/ 	.byte	0x03, 0x1b
        /*003e*/ 	.short	0x00ff


	//----- nvinfo : EIATTR_NUM_BARRIERS
	.align		4
        /*0040*/ 	.byte	0x02, 0x4c
        /*0042*/ 	.byte	0x01
	.zero		1


	//----- nvinfo : EIATTR_MERCURY_ISA_VERSION
	.align		4
        /*0044*/ 	.byte	0x03, 0x5f
        /*0046*/ 	.short	0x0101


	//----- nvinfo : EIATTR_COOP_GROUP_MASK_REGIDS
	.align		4
        /*0048*/ 	.byte	0x04, 0x29
        /*004a*/ 	.short	(.L_101 - .L_100)


	//   ....[0]....
.L_100:
        /*004c*/ 	.word	0xffffffff


	//   ....[1]....
        /*0050*/ 	.word	0xffffffff


	//   ....[2]....
        /*0054*/ 	.word	0xffffffff


	//   ....[3]....
        /*0058*/ 	.word	0xffffffff


	//   ....[4]....
        /*005c*/ 	.word	0xffffffff


	//----- nvinfo : EIATTR_COOP_GROUP_INSTR_OFFSETS
	.align		4
.L_101:
        /*0060*/ 	.byte	0x04, 0x28
        /*0062*/ 	.short	(.L_103 - .L_102)


	//   ....[0]....
.L_102:
        /*0064*/ 	.word	0x00000390


	//   ....[1]....
        /*0068*/ 	.word	0x00000400


	//   ....[2]....
        /*006c*/ 	.word	0x00000470


	//   ....[3]....
        /*0070*/ 	.word	0x000004e0


	//   ....[4]....
        /*0074*/ 	.word	0x00000540


	//----- nvinfo : EIATTR_VRC_CTA_INIT_COUNT
	.align		4
.L_103:
        /*0078*/ 	.byte	0x02, 0x4a
	.zero		1
	.zero		1


	//----- nvinfo : EIATTR_EXIT_INSTR_OFFSETS
	.align		4
        /*007c*/ 	.byte	0x04, 0x1c
        /*007e*/ 	.short	(.L_105 - .L_104)


	//   ....[0]....
.L_104:
        /*0080*/ 	.word	0x00000550


	//   ....[1]....
        /*0084*/ 	.word	0x000005c0


	//----- nvinfo : EIATTR_CBANK_PARAM_SIZE
	.align		4
.L_105:
        /*0088*/ 	.byte	0x03, 0x19
        /*008a*/ 	.short	0x0018


	//----- nvinfo : EIATTR_PARAM_CBANK
	.align		4
        /*008c*/ 	.byte	0x04, 0x0a
        /*008e*/ 	.short	(.L_107 - .L_106)
	.align		4
.L_106:
        /*0090*/ 	.word	index@(.nv.constant0._Z17reduction_kernel1PdPKdl)
        /*0094*/ 	.short	0x0380
        /*0096*/ 	.short	0x0018


	//----- nvinfo : EIATTR_SW_WAR
	.align		4
.L_107:
        /*0098*/ 	.byte	0x04, 0x36
        /*009a*/ 	.short	(.L_109 - .L_108)
.L_108:
        /*009c*/ 	.word	0x00000008
.L_109:


//--------------------- .nv.info._Z17reduction_kernel0PdPKdl --------------------------
	.section	.nv.info._Z17reduction_kernel0PdPKdl,"",@"SHT_CUDA_INFO"
	.sectionflags	@""
	.align	4


	//----- nvinfo : EIATTR_CUDA_API_VERSION
	.align		4
        /*0000*/ 	.byte	0x04, 0x37
        /*0002*/ 	.short	(.L_111 - .L_110)
.L_110:
        /*0004*/ 	.word	0x00000082


	//----- nvinfo : EIATTR_KPARAM_INFO
	.align		4
.L_111:
        /*0008*/ 	.byte	0x04, 0x17
        /*000a*/ 	.short	(.L_113 - .L_112)
.L_112:
        /*000c*/ 	.word	0x00000000
        /*0010*/ 	.short	0x0002
        /*0012*/ 	.short	0x0010
        /*0014*/ 	.byte	0x00, 0xf0, 0x21, 0x00


	//----- nvinfo : EIATTR_KPARAM_INFO
	.align		4
.L_113:
        /*0018*/ 	.byte	0x04, 0x17
        /*001a*/ 	.short	(.L_115 - .L_114)
.L_114:
        /*001c*/ 	.word	0x00000000
        /*0020*/ 	.short	0x0001
        /*0022*/ 	.short	0x0008
        /*0024*/ 	.byte	0x00, 0xf5, 0x21, 0x00


	//----- nvinfo : EIATTR_KPARAM_INFO
	.align		4
.L_115:
        /*0028*/ 	.byte	0x04, 0x17
        /*002a*/ 	.short	(.L_117 - .L_116)
.L_116:
        /*002c*/ 	.word	0x00000000
        /*0030*/ 	.short	0x0000
        /*0032*/ 	.short	0x0000
        /*0034*/ 	.byte	0x00, 0xf5, 0x21, 0x00


	//----- nvinfo : EIATTR_SPARSE_MMA_MASK
	.align		4
.L_117:
        /*0038*/ 	.byte	0x03, 0x50
        /*003a*/ 	.short	0x0000


	//----- nvinfo : EIATTR_MAXREG_COUNT
	.align		4
        /*003c*/ 	.byte	0x03, 0x1b
        /*003e*/ 	.short	0x00ff


	//----- nvinfo : EIATTR_NUM_BARRIERS
	.align		4
        /*0040*/ 	.byte	0x02, 0x4c
        /*0042*/ 	.byte	0x01
	.zero		1


	//----- nvinfo : EIATTR_MERCURY_ISA_VERSION
	.align		4
        /*0044*/ 	.byte	0x03, 0x5f
        /*0046*/ 	.short	0x0101


	//----- nvinfo : EIATTR_VRC_CTA_INIT_COUNT
	.align		4
        /*0048*/ 	.byte	0x02, 0x4a
	.zero		1
	.zero		1


	//----- nvinfo : EIATTR_EXIT_INSTR_OFFSETS
	.align		4
        /*004c*/ 	.byte	0x04, 0x1c
        /*004e*/ 	.short	(.L_119 - .L_118)


	//   ....[0]....
.L_118:
        /*0050*/ 	.word	0x000004d0


	//   ....[1]....
        /*0054*/ 	.word	0x00000540


	//----- nvinfo : EIATTR_CBANK_PARAM_SIZE
	.align		4
.L_119:
        /*0058*/ 	.byte	0x03, 0x19
        /*005a*/ 	.short	0x0018


	//----- nvinfo : EIATTR_PARAM_CBANK
	.align		4
        /*005c*/ 	.byte	0x04, 0x0a
        /*005e*/ 	.short	(.L_121 - .L_120)
	.align		4
.L_120:
        /*0060*/ 	.word	index@(.nv.constant0._Z17reduction_kernel0PdPKdl)
        /*0064*/ 	.short	0x0380
        /*0066*/ 	.short	0x0018


	//----- nvinfo : EIATTR_SW_WAR
	.align		4
.L_121:
        /*0068*/ 	.byte	0x04, 0x36
        /*006a*/ 	.short	(.L_123 - .L_122)
.L_122:
        /*006c*/ 	.word	0x00000008
.L_123:


//--------------------- .nv.callgraph             --------------------------
	.section	.nv.callgraph,"",@"SHT_CUDA_CALLGRAPH"
	.align	4
	.sectionentsize	8
	.align		4
        /*0000*/ 	.word	0x00000000
	.align		4
        /*0004*/ 	.word	0xffffffff
	.align		4
        /*0008*/ 	.word	0x00000000
	.align		4
        /*000c*/ 	.word	0xfffffffe
	.align		4
        /*0010*/ 	.word	0x00000000
	.align		4
        /*0014*/ 	.word	0xfffffffd
	.align		4
        /*0018*/ 	.word	0x00000000
	.align		4
        /*001c*/ 	.word	0xfffffffc


//--------------------- .text._Z29matrix_vector_product_kernel2PdPKdS1_l --------------------------
	.section	.text._Z29matrix_vector_product_kernel2PdPKdS1_l,"ax",@progbits
	.align	128
        .global         _Z29matrix_vector_product_kernel2PdPKdS1_l
        .type           _Z29matrix_vector_product_kernel2PdPKdS1_l,@function
        .size           _Z29matrix_vector_product_kernel2PdPKdS1_l,(.L_x_11 - _Z29matrix_vector_product_kernel2PdPKdS1_l)
        .other          _Z29matrix_vector_product_kernel2PdPKdS1_l,@"STO_CUDA_ENTRY STV_DEFAULT"
_Z29matrix_vector_product_kernel2PdPKdS1_l:
.text._Z29matrix_vector_product_kernel2PdPKdS1_l:
[----:B------:R-:W-:Y:S01]  /*0000*/  LDC R1, c[0x0][0x37c] ;  /* 0x0000df00ff017b82 */ /* 0x000fe20000000800 */
[----:B------:R-:W0:Y:S01]  /*0010*/  S2R R0, SR_CTAID.X ;  /* 0x0000000000007919 */ /* 0x000e220000002500 */
[----:B------:R-:W1:Y:S06]  /*0020*/  LDCU.64 UR10, c[0x0][0x398] ;  /* 0x00007300ff0a77ac */ /* 0x000e6c0008000a00 */
[----:B------:R-:W2:Y:S01]  /*0030*/  S2UR UR5, SR_CgaCtaId ;  /* 0x00000000000579c3 */ /* 0x000ea20000008800 */
[----:B------:R-:W-:Y:S01]  /*0040*/  BSSY.RECONVERGENT B0, `(.L_x_0) ;  /* 0x0000037000007945 */ /* 0x000fe20003800200 */
[----:B------:R-:W0:Y:S01]  /*0050*/  S2R R3, SR_TID.X ;  /* 0x0000000000037919 */ /* 0x000e220000002100 */
[----:B------:R-:W0:Y:S01]  /*0060*/  LDCU UR6, c[0x0][0x360] ;  /* 0x00006c00ff0677ac */ /* 0x000e220008000800 */
[----:B-1----:R-:W-:-:S02]  /*0070*/  UIMAD UR4, UR11, UR10, URZ ;  /* 0x0000000a0b0472a4 */ /* 0x002fc4000f8e02ff */
[----:B------:R-:W-:Y:S02]  /*0080*/  UIMAD.WIDE.U32 UR8, UR10, UR10, URZ ;  /* 0x0000000a0a0872a5 */ /* 0x000fe4000f8e00ff */
[----:B------:R-:W-:-:S04]  /*0090*/  UIMAD UR4, UR10, UR11, UR4 ;  /* 0x0000000b0a0472a4 */ /* 0x000fc8000f8e0204 */
[----:B------:R-:W-:-:S06]  /*00a0*/  UIADD3 UR4, UPT, UPT, UR9, UR4, URZ ;  /* 0x0000000409047290 */ /* 0x000fcc000fffe0ff */
[----:B------:R-:W-:Y:S01]  /*00b0*/  IMAD.U32 R2, RZ, RZ, UR4 ;  /* 0x00000004ff027e24 */ /* 0x000fe2000f8e00ff */
[----:B------:R-:W-:Y:S01]  /*00c0*/  UMOV UR4, 0x400 ;  /* 0x0000040000047882 */ /* 0x000fe20000000000 */
[----:B0-----:R-:W-:Y:S01]  /*00d0*/  IMAD R6, R0, UR6, R3 ;  /* 0x0000000600067c24 */ /* 0x001fe2000f8e0203 */
[----:B--2---:R-:W-:Y:S01]  /*00e0*/  ULEA UR4, UR5, UR4, 0x18 ;  /* 0x0000000405047291 */ /* 0x004fe2000f8ec0ff */
[----:B------:R-:W0:Y:S03]  /*00f0*/  LDCU.64 UR6, c[0x0][0x358] ;  /* 0x00006b00ff0677ac */ /* 0x000e260008000a00 */
[----:B------:R-:W-:Y:S02]  /*0100*/  ISETP.LT.U32.AND P0, PT, R6, UR8, PT ;  /* 0x0000000806007c0c */ /* 0x000fe4000bf01070 */
[----:B------:R-:W-:-:S04]  /*0110*/  SHF.R.S32.HI R7, RZ, 0x1f, R6 ;  /* 0x0000001fff077819 */ /* 0x000fc80000011406 */
[----:B------:R-:W-:Y:S02]  /*0120*/  ISETP.GT.AND.EX P0, PT, R2, R7, PT, P0 ;  /* 0x000000070200720c */ /* 0x000fe40003f04300 */
[----:B------:R-:W-:-:S11]  /*0130*/  LEA R2, R3, UR4, 0x3 ;  /* 0x0000000403027c11 */ /* 0x000fd6000f8e18ff */
[----:B0-----:R-:W-:Y:S05]  /*0140*/  @!P0 BRA `(.L_x_1) ;  /* 0x0000000000948947 */ /* 0x001fea0003800000 */
[----:B------:R-:W0:Y:S02]  /*0150*/  LDCU.64 UR4, c[0x0][0x388] ;  /* 0x00007100ff0477ac */ /* 0x000e240008000a00 */
[----:B0-----:R-:W-:-:S04]  /*0160*/  LEA R4, P0, R6, UR4, 0x3 ;  /* 0x0000000406047c11 */ /* 0x001fc8000f8018ff */
[----:B------:R-:W-:-:S06]  /*0170*/  LEA.HI.X R5, R6, UR5, R7, 0x3, P0 ;  /* 0x0000000506057c11 */ /* 0x000fcc00080f1c07 */
[----:B------:R-:W5:Y:S01]  /*0180*/  LDG.E.64 R4, desc[UR6][R4.64] ;  /* 0x0000000604047981 */ /* 0x000f62000c1e1b00 */
[----:B------:R-:W-:Y:S01]  /*0190*/  LOP3.LUT R8, R7, UR11, RZ, 0xfc, !PT ;  /* 0x0000000b07087c12 */ /* 0x000fe2000f8efcff */
[----:B------:R-:W-:Y:S03]  /*01a0*/  BSSY.RECONVERGENT B1, `(.L_x_2) ;  /* 0x0000018000017945 */ /* 0x000fe60003800200 */
[----:B------:R-:W-:-:S13]  /*01b0*/  ISETP.NE.U32.AND P0, PT, R8, RZ, PT ;  /* 0x000000ff0800720c */ /* 0x000fda0003f05070 */
[----:B------:R-:W-:Y:S05]  /*01c0*/  @P0 BRA `(.L_x_3) ;  /* 0x00000000004c0947 */ /* 0x000fea0003800000 */
[----:B------:R-:W0:Y:S01]  /*01d0*/  I2F.U32.RP R7, UR10 ;  /* 0x0000000a00077d06 */ /* 0x000e220008209000 */
[----:B------:R-:W-:-:S07]  /*01e0*/  ISETP.NE.U32.AND P1, PT, RZ, UR10, PT ;  /* 0x0000000aff007c0c */ /* 0x000fce000bf25070 */
[----:B0-----:R-:W0:Y:S02]  /*01f0*/  MUFU.RCP R7, R7 ;  /* 0x0000000700077308 */ /* 0x001e240000001000 */
[----:B0-----:R-:W-:Y:S02]  /*0200*/  VIADD R8, R7, 0xffffffe ;  /* 0x0ffffffe07087836 */ /* 0x001fe40000000000 */
[----:B------:R-:W-:-:S04]  /*0210*/  IMAD.MOV.U32 R7, RZ, RZ, RZ ;  /* 0x000000ffff077224 */ /* 0x000fc800078e00ff */
[----:B------:R0:W1:Y:S02]  /*0220*/  F2I.FTZ.U32.TRUNC.NTZ R9, R8 ;  /* 0x0000000800097305 */ /* 0x000064000021f000 */
[----:B0-----:R-:W-:Y:S02]  /*0230*/  IMAD.MOV.U32 R8, RZ, RZ, RZ ;  /* 0x000000ffff087224 */ /* 0x001fe400078e00ff */
[----:B-1----:R-:W-:-:S04]  /*0240*/  IMAD.MOV R11, RZ, RZ, -R9 ;  /* 0x000000ffff0b7224 */ /* 0x002fc800078e0a09 */
[----:B------:R-:W-:-:S04]  /*0250*/  IMAD R11, R11, UR10, RZ ;  /* 0x0000000a0b0b7c24 */ /* 0x000fc8000f8e02ff */
[----:B------:R-:W-:-:S06]  /*0260*/  IMAD.HI.U32 R9, R9, R11, R8 ;  /* 0x0000000b09097227 */ /* 0x000fcc00078e0008 */
[----:B------:R-:W-:-:S04]  /*0270*/  IMAD.HI.U32 R9, R9, R6, RZ ;  /* 0x0000000609097227 */ /* 0x000fc800078e00ff */
[----:B------:R-:W-:-:S04]  /*0280*/  IMAD.MOV R9, RZ, RZ, -R9 ;  /* 0x000000ffff097224 */ /* 0x000fc800078e0a09 */
[----:B------:R-:W-:-:S05]  /*0290*/  IMAD R6, R9, UR10, R6 ;  /* 0x0000000a09067c24 */ /* 0x000fca000f8e0206 */
[----:B------:R-:W-:-:S13]  /*02a0*/  ISETP.GE.U32.AND P0, PT, R6, UR10, PT ;  /* 0x0000000a06007c0c */ /* 0x000fda000bf06070 */
[----:B------:R-:W-:-:S05]  /*02b0*/  @P0 VIADD R6, R6, -UR10 ;  /* 0x8000000a06060c36 */ /* 0x000fca0008000000 */
[----:B------:R-:W-:-:S13]  /*02c0*/  ISETP.GE.U32.AND P0, PT, R6, UR10, PT ;  /* 0x0000000a06007c0c */ /* 0x000fda000bf06070 */
[----:B------:R-:W-:Y:S01]  /*02d0*/  @P0 VIADD R6, R6, -UR10 ;  /* 0x8000000a06060c36 */ /* 0x000fe20008000000 */
[----:B------:R-:W-:Y:S01]  /*02e0*/  @!P1 LOP3.LUT R6, RZ, UR10, RZ, 0x33, !PT ;  /* 0x0000000aff069c12 */ /* 0x000fe2000f8e33ff */
[----:B------:R-:W-:Y:S06]  /*02f0*/  BRA `(.L_x_4) ;  /* 0x0000000000087947 */ /* 0x000fec0003800000 */
.L_x_3:
[----:B------:R-:W-:-:S07]  /*0300*/  MOV R8, 0x320 ;  /* 0x0000032000087802 */ /* 0x000fce0000000f00 */
[----:B-----5:R-:W-:Y:S05]  /*0310*/  CALL.REL.NOINC `($__internal_0_$__cuda_sm20_rem_s64) ;  /* 0x0000000400247944 */ /* 0x020fea0003c00000 */
.L_x_4:
[----:B------:R-:W-:Y:S05]  /*0320*/  BSYNC.RECONVERGENT B1 ;  /* 0x0000000000017941 */ /* 0x000fea0003800200 */
.L_x_2:
[----:B------:R-:W0:Y:S02]  /*0330*/  LDCU.64 UR4, c[0x0][0x390] ;  /* 0x00007200ff0477ac */ /* 0x000e240008000a00 */
[----:B0-----:R-:W-:-:S04]  /*0340*/  LEA R8, P0, R6, UR4, 0x3 ;  /* 0x0000000406087c11 */ /* 0x001fc8000f8018ff */
[----:B------:R-:W-:-:S05]  /*0350*/  LEA.HI.X R9, R6, UR5, R7, 0x3, P0 ;  /* 0x0000000506097c11 */ /* 0x000fca00080f1c07 */
[----:B------:R-:W2:Y:S02]  /*0360*/  LDG.E.64 R6, desc[UR6][R8.64] ;  /* 0x0000000608067981 */ /* 0x000ea4000c1e1b00 */
[----:B--2--5:R-:W-:-:S07]  /*0370*/  DMUL R4, R4, R6 ;  /* 0x0000000604047228 */ /* 0x024fce0000000000 */
[----:B------:R0:W-:Y:S01]  /*0380*/  STS.64 [R2], R4 ;  /* 0x0000000402007388 */ /* 0x0001e20000000a00 */
[----:B------:R-:W-:Y:S05]  /*0390*/  BRA `(.L_x_5) ;  /* 0x0000000000047947 */ /* 0x000fea0003800000 */
.L_x_1:
[----:B------:R1:W-:Y:S02]  /*03a0*/  STS.64 [R2], RZ ;  /* 0x000000ff02007388 */ /* 0x0003e40000000a00 */
.L_x_5:
[----:B------:R-:W-:Y:S05]  /*03b0*/  BSYNC.RECONVERGENT B0 ;  /* 0x0000000000007941 */ /* 0x000fea0003800200 */
.L_x_0:
[----:B------:R-:W-:Y:S01]  /*03c0*/  BAR.SYNC.DEFER_BLOCKING 0x0 ;  /* 0x0000000000007b1d */ /* 0x000fe20000010000 */
[C---:B------:R-:W-:Y:S02]  /*03d0*/  ISETP.GT.U32.AND P0, PT, R3.reuse, 0x1ff, PT ;  /* 0x000001ff0300780c */ /* 0x040fe40003f04070 */
[----:B------:R-:W-:-:S11]  /*03e0*/  ISETP.GT.U32.AND P1, PT, R3, 0xff, PT ;  /* 0x000000ff0300780c */ /* 0x000fd60003f24070 */
[----:B0-----:R-:W-:Y:S04]  /*03f0*/  @!P0 LDS.64 R4, [R2+0x1000] ;  /* 0x0010000002048984 */ /* 0x001fe80000000a00 */
[----:B------:R-:W0:Y:S02]  /*0400*/  @!P0 LDS.64 R6, [R2] ;  /* 0x0000000002068984 */ /* 0x000e240000000a00 */
[----:B0-----:R-:W-:-:S07]  /*0410*/  @!P0 DADD R4, R4, R6 ;  /* 0x0000000004048229 */ /* 0x001fce0000000006 */
[----:B------:R-:W-:Y:S01]  /*0420*/  @!P0 STS.64 [R2], R4 ;  /* 0x0000000402008388 */ /* 0x000fe20000000a00 */
[----:B------:R-:W-:Y:S01]  /*0430*/  BAR.SYNC.DEFER_BLOCKING 0x0 ;  /* 0x0000000000007b1d */ /* 0x000fe20000010000 */
[----:B------:R-:W-:-:S05]  /*0440*/  ISETP.GT.U32.AND P0, PT, R3, 0x7f, PT ;  /* 0x0000007f0300780c */ /* 0x000fca0003f04070 */
[----:B------:R-:W-:Y:S04]  /*0450*/  @!P1 LDS.64 R6, [R2+0x800] ;  /* 0x0008000002069984 */ /* 0x000fe80000000a00 */
        /* <DEDUP_REMOVED lines=14> */
[----:B------:R0:W-:Y:S01]  /*0540*/  @!P1 STS.64 [R2], R4 ;  /* 0x0000000402009388 */ /* 0x0001e20000000a00 */
[----:B------:R-:W-:Y:S06]  /*0550*/  BAR.SYNC.DEFER_BLOCKING 0x0 ;  /* 0x0000000000007b1d */ /* 0x000fec0000010000 */
[----:B------:R-:W-:Y:S05]  /*0560*/  @P0 EXIT ;  /* 0x000000000000094d */ /* 0x000fea0003800000 */
[----:B0-----:R-:W-:Y:S01]  /*0570*/  LDS.64 R4, [R2+0x100] ;  /* 0x0001000002047984 */ /* 0x001fe20000000a00 */
[----:B------:R-:W-:-:S03]  /*0580*/  ISETP.NE.AND P0, PT, R3, RZ, PT ;  /* 0x000000ff0300720c */ /* 0x000fc60003f05270 */
[----:B------:R-:W0:Y:S02]  /*0590*/  LDS.64 R6, [R2] ;  /* 0x0000000002067984 */ /* 0x000e240000000a00 */
[----:B0-----:R-:W-:-:S07]  /*05a0*/  DADD R4, R4, R6 ;  /* 0x0000000004047229 */ /* 0x001fce0000000006 */
[----:B------:R-:W-:Y:S01]  /*05b0*/  STS.64 [R2], R4 ;  /* 0x0000000402007388 */ /* 0x000fe20000000a00 */
[----:B------:R-:W-:-:S03]  /*05c0*/  NOP ;  /* 0x0000000000007918 */ /* 0x000fc60000000000 */
[----:B------:R-:W-:Y:S04]  /*05d0*/  LDS.64 R6, [R2+0x80] ;  /* 0x0000800002067984 */ /* 0x000fe80000000a00 */
        /* <DEDUP_REMOVED lines=17> */
[----:B------:R0:W-:Y:S01]  /*06f0*/  STS.64 [R2], R6 ;  /* 0x0000000602007388 */ /* 0x0001e20000000a00 */
[----:B------:R-:W-:Y:S01]  /*0700*/  NOP ;  /* 0x0000000000007918 */ /* 0x000fe20000000000 */
[----:B------:R-:W-:Y:S05]  /*0710*/  @P0 EXIT ;  /* 0x000000000000094d */ /* 0x000fea0003800000 */
[----:B------:R-:W2:Y:S01]  /*0720*/  S2UR UR5, SR_CgaCtaId ;  /* 0x00000000000579c3 */ /* 0x000ea20000008800 */
[----:B------:R-:W-:-:S07]  /*0730*/  UMOV UR4, 0x400 ;  /* 0x0000040000047882 */ /* 0x000fce0000000000 */
[----:B01----:R-:W0:Y:S01]  /*0740*/  LDC.64 R2, c[0x0][0x380] ;  /* 0x0000e000ff027b82 */ /* 0x003e220000000a00 */
[----:B--2---:R-:W-:Y:S01]  /*0750*/  ULEA UR4, UR5, UR4, 0x18 ;  /* 0x0000000405047291 */ /* 0x004fe2000f8ec0ff */
[----:B0-----:R-:W-:-:S08]  /*0760*/  IMAD.WIDE.U32 R2, R0, 0x8, R2 ;  /* 0x0000000800027825 */ /* 0x001fd000078e0002 */
[----:B------:R-:W0:Y:S02]  /*0770*/  LDS.128 R4, [UR4] ;  /* 0x00000004ff047984 */ /* 0x000e240008000c00 */
[----:B0-----:R-:W-:-:S07]  /*0780*/  DADD R4, R4, R6 ;  /* 0x0000000004047229 */ /* 0x001fce0000000006 */
[----:B------:R-:W-:Y:S01]  /*0790*/  STG.E.64 desc[UR6][R2.64], R4 ;  /* 0x0000000402007986 */ /* 0x000fe2000c101b06 */
[----:B------:R-:W-:Y:S05]  /*07a0*/  EXIT ;  /* 0x000000000000794d */ /* 0x000fea0003800000 */
        .weak           $__internal_0_$__cuda_sm20_rem_s64
        .type           $__internal_0_$__cuda_sm20_rem_s64,@function
        .size           $__internal_0_$__cuda_sm20_rem_s64,(.L_x_11 - $__internal_0_$__cuda_sm20_rem_s64)
$__internal_0_$__cuda_sm20_rem_s64:
[----:B------:R-:W0:Y:S02]  /*07b0*/  LDCU.64 UR8, c[0x0][0x398] ;  /* 0x00007300ff0877ac */ /* 0x000e240008000a00 */
[----:B0-----:R-:W-:Y:S02]  /*07c0*/  UIADD3 UR4, UP1, UPT, URZ, -UR8, URZ ;  /* 0x80000008ff047290 */ /* 0x001fe4000ff3e0ff */
[----:B------:R-:W-:Y:S02]  /*07d0*/  UISETP.GE.AND UP0, UPT, UR9, URZ, UPT ;  /* 0x000000ff0900728c */ /* 0x000fe4000bf06270 */
[----:B------:R-:W-:Y:S02]  /*07e0*/  UIADD3.X UR5, UPT, UPT, URZ, ~UR9, URZ, UP1, !UPT ;  /* 0x80000009ff057290 */ /* 0x000fe40008ffe4ff */
[----:B------:R-:W-:Y:S02]  /*07f0*/  USEL UR4, UR4, UR8, !UP0 ;  /* 0x0000000804047287 */ /* 0x000fe4000c000000 */
[----:B------:R-:W-:-:S09]  /*0800*/  USEL UR5, UR5, UR9, !UP0 ;  /* 0x0000000905057287 */ /* 0x000fd2000c000000 */
[----:B------:R-:W0:Y:S08]  /*0810*/  I2F.U64.RP R9, UR4 ;  /* 0x0000000400097d12 */ /* 0x000e300008309000 */
[----:B0-----:R-:W0:Y:S02]  /*0820*/  MUFU.RCP R9, R9 ;  /* 0x0000000900097308 */ /* 0x001e240000001000 */
[----:B0-----:R-:W-:-:S06]  /*0830*/  VIADD R10, R9, 0x1ffffffe ;  /* 0x1ffffffe090a7836 */ /* 0x001fcc0000000000 */
[----:B------:R-:W0:Y:S02]  /*0840*/  F2I.U64.TRUNC R10, R10 ;  /* 0x0000000a000a7311 */ /* 0x000e24000020d800 */
[----:B0-----:R-:W-:-:S04]  /*0850*/  IMAD.WIDE.U32 R12, R10, UR4, RZ ;  /* 0x000000040a0c7c25 */ /* 0x001fc8000f8e00ff */
[----:B------:R-:W-:Y:S01]  /*0860*/  IMAD R13, R10, UR5, R13 ;  /* 0x000000050a0d7c24 */ /* 0x000fe2000f8e020d */
[----:B------:R-:W-:-:S03]  /*0870*/  IADD3 R15, P0, PT, RZ, -R12, RZ ;  /* 0x8000000cff0f7210 */ /* 0x000fc60007f1e0ff */
[----:B------:R-:W-:Y:S02]  /*0880*/  IMAD R13, R11, UR4, R13 ;  /* 0x000000040b0d7c24 */ /* 0x000fe4000f8e020d */
[----:B------:R-:W-:-:S04]  /*0890*/  IMAD.HI.U32 R12, R10, R15, RZ ;  /* 0x0000000f0a0c7227 */ /* 0x000fc800078e00ff */
[----:B------:R-:W-:Y:S02]  /*08a0*/  IMAD.X R17, RZ, RZ, ~R13, P0 ;  /* 0x000000ffff117224 */ /* 0x000fe400000e0e0d */
[----:B------:R-:W-:Y:S02]  /*08b0*/  IMAD.MOV.U32 R13, RZ, RZ, R10 ;  /* 0x000000ffff0d7224 */ /* 0x000fe400078e000a */
[-C--:B------:R-:W-:Y:S02]  /*08c0*/  IMAD R19, R11, R17.reuse, RZ ;  /* 0x000000110b137224 */ /* 0x080fe400078e02ff */
[----:B------:R-:W-:-:S04]  /*08d0*/  IMAD.WIDE.U32 R12, P0, R10, R17, R12 ;  /* 0x000000110a0c7225 */ /* 0x000fc8000780000c */
[----:B------:R-:W-:-:S04]  /*08e0*/  IMAD.HI.U32 R9, R11, R17, RZ ;  /* 0x000000110b097227 */ /* 0x000fc800078e00ff */
[----:B------:R-:W-:-:S04]  /*08f0*/  IMAD.HI.U32 R12, P1, R11, R15, R12 ;  /* 0x0000000f0b0c7227 */ /* 0x000fc8000782000c */
[----:B------:R-:W-:Y:S01]  /*0900*/  IMAD.X R9, R9, 0x1, R11, P0 ;  /* 0x0000000109097824 */ /* 0x000fe200000e060b */
[----:B------:R-:W-:-:S04]  /*0910*/  IADD3 R13, P2, PT, R19, R12, RZ ;  /* 0x0000000c130d7210 */ /* 0x000fc80007f5e0ff */
[----:B------:R-:W-:Y:S01]  /*0920*/  IADD3.X R9, PT, PT, RZ, RZ, R9, P2, P1 ;  /* 0x000000ffff097210 */ /* 0x000fe200017e2409 */
[----:B------:R-:W-:Y:S01]  /*0930*/  IMAD.WIDE.U32 R10, R13, UR4, RZ ;  /* 0x000000040d0a7c25 */ /* 0x000fe2000f8e00ff */
[----:B------:R-:W-:-:S03]  /*0940*/  ISETP.GE.AND P1, PT, R7, RZ, PT ;  /* 0x000000ff0700720c */ /* 0x000fc60003f26270 */
[----:B------:R-:W-:Y:S01]  /*0950*/  IMAD R12, R13, UR5, R11 ;  /* 0x000000050d0c7c24 */ /* 0x000fe2000f8e020b */
[----:B------:R-:W-:Y:S02]  /*0960*/  IADD3 R15, P0, PT, RZ, -R10, RZ ;  /* 0x8000000aff0f7210 */ /* 0x000fe40007f1e0ff */
[-C--:B------:R-:W-:Y:S01]  /*0970*/  IADD3 R11, P4, PT, RZ, -R6.reuse, RZ ;  /* 0x80000006ff0b7210 */ /* 0x080fe20007f9e0ff */
[----:B------:R-:W-:Y:S02]  /*0980*/  IMAD R10, R9, UR4, R12 ;  /* 0x00000004090a7c24 */ /* 0x000fe4000f8e020c */
[----:B------:R-:W-:Y:S01]  /*0990*/  IMAD.HI.U32 R12, R13, R15, RZ ;  /* 0x0000000f0d0c7227 */ /* 0x000fe200078e00ff */
[----:B------:R-:W-:-:S03]  /*09a0*/  SEL R6, R11, R6, !P1 ;  /* 0x000000060b067207 */ /* 0x000fc60004800000 */
[----:B------:R-:W-:Y:S02]  /*09b0*/  IMAD.X R10, RZ, RZ, ~R10, P0 ;  /* 0x000000ffff0a7224 */ /* 0x000fe400000e0e0a */
[----:B------:R-:W-:Y:S02]  /*09c0*/  IMAD.X R14, RZ, RZ, ~R7, P4 ;  /* 0x000000ffff0e7224 */ /* 0x000fe400020e0e07 */
[----:B------:R-:W-:-:S03]  /*09d0*/  IMAD.WIDE.U32 R12, P0, R13, R10, R12 ;  /* 0x0000000a0d0c7225 */ /* 0x000fc6000780000c */
[----:B------:R-:W-:Y:S01]  /*09e0*/  SEL R14, R14, R7, !P1 ;  /* 0x000000070e0e7207 */ /* 0x000fe20004800000 */
[----:B------:R-:W-:Y:S02]  /*09f0*/  IMAD.MOV.U32 R11, RZ, RZ, RZ ;  /* 0x000000ffff0b7224 */ /* 0x000fe400078e00ff */
[----:B------:R-:W-:-:S04]  /*0a00*/  IMAD.HI.U32 R13, P2, R9, R15, R12 ;  /* 0x0000000f090d7227 */ /* 0x000fc8000784000c */
[CC--:B------:R-:W-:Y:S02]  /*0a10*/  IMAD R12, R9.reuse, R10.reuse, RZ ;  /* 0x0000000a090c7224 */ /* 0x0c0fe400078e02ff */
[----:B------:R-:W-:-:S03]  /*0a20*/  IMAD.HI.U32 R10, R9, R10, RZ ;  /* 0x0000000a090a7227 */ /* 0x000fc600078e00ff */
[----:B------:R-:W-:Y:S01]  /*0a30*/  IADD3 R13, P3, PT, R12, R13, RZ ;  /* 0x0000000d0c0d7210 */ /* 0x000fe20007f7e0ff */
[----:B------:R-:W-:-:S04]  /*0a40*/  IMAD.X R9, R10, 0x1, R9, P0 ;  /* 0x000000010a097824 */ /* 0x000fc800000e0609 */
[----:B------:R-:W-:Y:S01]  /*0a50*/  IMAD.HI.U32 R10, R13, R6, RZ ;  /* 0x000000060d0a7227 */ /* 0x000fe200078e00ff */
[----:B------:R-:W-:-:S03]  /*0a60*/  IADD3.X R9, PT, PT, RZ, RZ, R9, P3, P2 ;  /* 0x000000ffff097210 */ /* 0x000fc60001fe4409 */
[----:B------:R-:W-:-:S04]  /*0a70*/  IMAD.WIDE.U32 R10, R13, R14, R10 ;  /* 0x0000000e0d0a7225 */ /* 0x000fc800078e000a */
[C---:B------:R-:W-:Y:S02]  /*0a80*/  IMAD R13, R9.reuse, R14, RZ ;  /* 0x0000000e090d7224 */ /* 0x040fe400078e02ff */
[----:B------:R-:W-:-:S04]  /*0a90*/  IMAD.HI.U32 R10, P0, R9, R6, R10 ;  /* 0x00000006090a7227 */ /* 0x000fc8000780000a */
[----:B------:R-:W-:Y:S01]  /*0aa0*/  IMAD.HI.U32 R7, R9, R14, RZ ;  /* 0x0000000e09077227 */ /* 0x000fe200078e00ff */
[----:B------:R-:W-:-:S03]  /*0ab0*/  IADD3 R9, P2, PT, R13, R10, RZ ;  /* 0x0000000a0d097210 */ /* 0x000fc60007f5e0ff */
[----:B------:R-:W-:Y:S02]  /*0ac0*/  IMAD.X R7, RZ, RZ, R7, P0 ;  /* 0x000000ffff077224 */ /* 0x000fe400000e0607 */
[----:B------:R-:W-:-:S04]  /*0ad0*/  IMAD.WIDE.U32 R10, R9, UR4, RZ ;  /* 0x00000004090a7c25 */ /* 0x000fc8000f8e00ff */
[----:B------:R-:W-:Y:S01]  /*0ae0*/  IMAD.X R7, RZ, RZ, R7, P2 ;  /* 0x000000ffff077224 */ /* 0x000fe200010e0607 */
[----:B------:R-:W-:Y:S01]  /*0af0*/  IADD3 R6, P2, PT, -R10, R6, RZ ;  /* 0x000000060a067210 */ /* 0x000fe20007f5e1ff */
[----:B------:R-:W-:-:S03]  /*0b00*/  IMAD R12, R9, UR5, R11 ;  /* 0x00000005090c7c24 */ /* 0x000fc6000f8e020b */
[----:B------:R-:W-:Y:S01]  /*0b10*/  ISETP.GE.U32.AND P0, PT, R6, UR4, PT ;  /* 0x0000000406007c0c */ /* 0x000fe2000bf06070 */
[----:B------:R-:W-:-:S04]  /*0b20*/  IMAD R7, R7, UR4, R12 ;  /* 0x0000000407077c24 */ /* 0x000fc8000f8e020c */
[----:B------:R-:W-:Y:S01]  /*0b30*/  IMAD.X R7, R14, 0x1, ~R7, P2 ;  /* 0x000000010e077824 */ /* 0x000fe200010e0e07 */
[----:B------:R-:W-:-:S04]  /*0b40*/  IADD3 R9, P2, PT, R6, -UR4, RZ ;  /* 0x8000000406097c10 */ /* 0x000fc8000ff5e0ff */
[C---:B------:R-:W-:Y:S02]  /*0b50*/  ISETP.GE.U32.AND.EX P0, PT, R7.reuse, UR5, PT, P0 ;  /* 0x0000000507007c0c */ /* 0x040fe4000bf06100 */
[----:B------:R-:W-:Y:S02]  /*0b60*/  IADD3.X R10, PT, PT, R7, ~UR5, RZ, P2, !PT ;  /* 0x80000005070a7c10 */ /* 0x000fe400097fe4ff */
[----:B------:R-:W-:Y:S02]  /*0b70*/  SEL R9, R9, R6, P0 ;  /* 0x0000000609097207 */ /* 0x000fe40000000000 */
[----:B------:R-:W-:Y:S02]  /*0b80*/  SEL R10, R10, R7, P0 ;  /* 0x000000070a0a7207 */ /* 0x000fe40000000000 */
[C---:B------:R-:W-:Y:S02]  /*0b90*/  ISETP.GE.U32.AND P0, PT, R9.reuse, UR4, PT ;  /* 0x0000000409007c0c */ /* 0x040fe4000bf06070 */
[----:B------:R-:W-:-:S02]  /*0ba0*/  IADD3 R6, P2, PT, R9, -UR4, RZ ;  /* 0x8000000409067c10 */ /* 0x000fc4000ff5e0ff */
[C---:B------:R-:W-:Y:S02]  /*0bb0*/  ISETP.GE.U32.AND.EX P0, PT, R10.reuse, UR5, PT, P0 ;  /* 0x000000050a007c0c */ /* 0x040fe4000bf06100 */
[----:B------:R-:W-:Y:S02]  /*0bc0*/  IADD3.X R7, PT, PT, R10, ~UR5, RZ, P2, !PT ;  /* 0x800000050a077c10 */ /* 0x000fe400097fe4ff */
[----:B------:R-:W-:Y:S02]  /*0bd0*/  SEL R6, R6, R9, P0 ;  /* 0x0000000906067207 */ /* 0x000fe40000000000 */
[----:B------:R-:W-:Y:S02]  /*0be0*/  SEL R7, R7, R10, P0 ;  /* 0x0000000a07077207 */ /* 0x000fe40000000000 */
[----:B------:R-:W-:Y:S02]  /*0bf0*/  IADD3 R9, P2, PT, RZ, -R6, RZ ;  /* 0x80000006ff097210 */ /* 0x000fe40007f5e0ff */
[----:B------:R-:W-:-:S02]  /*0c00*/  ISETP.NE.U32.AND P0, PT, RZ, UR8, PT ;  /* 0x00000008ff007c0c */ /* 0x000fc4000bf05070 */
[----:B------:R-:W-:Y:S01]  /*0c10*/  SEL R6, R9, R6, !P1 ;  /* 0x0000000609067207 */ /* 0x000fe20004800000 */
[----:B------:R-:W-:Y:S01]  /*0c20*/  IMAD.X R10, RZ, RZ, ~R7, P2 ;  /* 0x000000ffff0a7224 */ /* 0x000fe200010e0e07 */
[----:B------:R-:W-:Y:S01]  /*0c30*/  ISETP.NE.AND.EX P0, PT, RZ, UR9, PT, P0 ;  /* 0x00000009ff007c0c */ /* 0x000fe2000bf05300 */
[----:B------:R-:W-:-:S03]  /*0c40*/  IMAD.MOV.U32 R9, RZ, RZ, 0x0 ;  /* 0x00000000ff097424 */ /* 0x000fc600078e00ff */
[----:B------:R-:W-:Y:S02]  /*0c50*/  SEL R7, R10, R7, !P1 ;  /* 0x000000070a077207 */ /* 0x000fe40004800000 */
[----:B------:R-:W-:Y:S02]  /*0c60*/  SEL R6, R6, 0xffffffff, P0 ;  /* 0xffffffff06067807 */ /* 0x000fe40000000000 */
[----:B------:R-:W-:Y:S01]  /*0c70*/  SEL R7, R7, 0xffffffff, P0 ;  /* 0xffffffff07077807 */ /* 0x000fe20000000000 */
[----:B------:R-:W-:Y:S06]  /*0c80*/  RET.REL.NODEC R8 `(_Z29matrix_vector_product_kernel2PdPKdS1_l) ;  /* 0xfffffff008dc7950 */ /* 0x000fec0003c3ffff */
.L_x_6:
[----:B------:R-:W-:-:S00]  /*0c90*/  BRA `(.L_x_6) ;  /* 0xfffffffc00fc7947 */ /* 0x000fc0000383ffff */
[----:B------:R-:W-:-:S00]  /*0ca0*/  NOP ;  /* 0x0000000000007918 */ /* 0x000fc00000000000 */
        /* <DEDUP_REMOVED lines=13> */
.L_x_11:


//--------------------- .text._Z26vector_dot_product_kernel2PdPKdS1_l --------------------------
	.section	.text._Z26vector_dot_product_kernel2PdPKdS1_l,"ax",@progbits
	.align	128
        .global         _Z26vector_dot_product_kernel2PdPKdS1_l
        .type           _Z26vector_dot_product_kernel2PdPKdS1_l,@function
        .size           _Z26vector_dot_product_kernel2PdPKdS1_l,(.L_x_13 - _Z26vector_dot_product_kernel2PdPKdS1_l)
        .other          _Z26vector_dot_product_kernel2PdPKdS1_l,@"STO_CUDA_ENTRY STV_DEFAULT"
_Z26vector_dot_product_kernel2PdPKdS1_l:
.text._Z26vector_dot_product_kernel2PdPKdS1_l:
[----:B------:R-:W-:Y:S01]  /*0000*/  LDC R1, c[0x0][0x37c] ;  /* 0x0000df00ff017b82 */ /* 0x000fe20000000800 */
[----:B------:R-:W0:Y:S01]  /*0010*/  S2R R0, SR_CTAID.X ;  /* 0x0000000000007919 */ /* 0x000e220000002500 */
[----:B------:R-:W0:Y:S01]  /*0020*/  LDCU UR4, c[0x0][0x360] ;  /* 0x00006c00ff0477ac */ /* 0x000e220008000800 */
[----:B------:R-:W0:Y:S01]  /*0030*/  S2R R3, SR_TID.X ;  /* 0x0000000000037919 */ /* 0x000e220000002100 */
[----:B------:R-:W1:Y:S01]  /*0040*/  LDCU.64 UR6, c[0x0][0x398] ;  /* 0x00007300ff0677ac */ /* 0x000e620008000a00 */
[----:B0-----:R-:W-:-:S05]  /*0050*/  IMAD R2, R0, UR4, R3 ;  /* 0x0000000400027c24 */ /* 0x001fca000f8e0203 */
[----:B-1----:R-:W-:Y:S02]  /*0060*/  ISETP.GE.U32.AND P0, PT, R2, UR6, PT ;  /* 0x0000000602007c0c */ /* 0x002fe4000bf06070 */
[----:B------:R-:W-:-:S04]  /*0070*/  SHF.R.S32.HI R5, RZ, 0x1f, R2 ;  /* 0x0000001fff057819 */ /* 0x000fc80000011402 */
[----:B------:R-:W-:Y:S01]  /*0080*/  ISETP.GE.AND.EX P0, PT, R5, UR7, PT, P0 ;  /* 0x0000000705007c0c */ /* 0x000fe2000bf06300 */
[----:B------:R-:W0:-:S12]  /*0090*/  LDCU.64 UR6, c[0x0][0x358] ;  /* 0x00006b00ff0677ac */ /* 0x000e180008000a00 */
[----:B------:R-:W1:Y:S01]  /*00a0*/  @!P0 LDC.64 R8, c[0x0][0x388] ;  /* 0x0000e200ff088b82 */ /* 0x000e620000000a00 */
[C---:B------:R-:W-:Y:S01]  /*00b0*/  @!P0 IMAD.SHL.U32 R11, R2.reuse, 0x8, RZ ;  /* 0x00000008020b8824 */ /* 0x040fe200078e00ff */
[----:B------:R-:W-:-:S06]  /*00c0*/  @!P0 SHF.L.U64.HI R2, R2, 0x3, R5 ;  /* 0x0000000302028819 */ /* 0x000fcc0000010205 */
[----:B------:R-:W2:Y:S01]  /*00d0*/  @!P0 LDC.64 R6, c[0x0][0x390] ;  /* 0x0000e400ff068b82 */ /* 0x000ea20000000a00 */
[----:B-1----:R-:W-:-:S05]  /*00e0*/  @!P0 IADD3 R8, P1, PT, R11, R8, RZ ;  /* 0x000000080b088210 */ /* 0x002fca0007f3e0ff */
[----:B------:R-:W-:Y:S01]  /*00f0*/  @!P0 IMAD.X R9, R2, 0x1, R9, P1 ;  /* 0x0000000102098824 */ /* 0x000fe200008e0609 */
[----:B--2---:R-:W-:-:S04]  /*0100*/  @!P0 IADD3 R10, P2, PT, R11, R6, RZ ;  /* 0x000000060b0a8210 */ /* 0x004fc80007f5e0ff */
[----:B0-----:R-:W2:Y:S01]  /*0110*/  @!P0 LDG.E.64 R4, desc[UR6][R8.64] ;  /* 0x0000000608048981 */ /* 0x001ea2000c1e1b00 */
[----:B------:R-:W-:-:S05]  /*0120*/  @!P0 IMAD.X R11, R2, 0x1, R7, P2 ;  /* 0x00000001020b8824 */ /* 0x000fca00010e0607 */
[----:B------:R-:W2:Y:S01]  /*0130*/  @!P0 LDG.E.64 R6, desc[UR6][R10.64] ;  /* 0x000000060a068981 */ /* 0x000ea2000c1e1b00 */
[----:B------:R-:W0:Y:S01]  /*0140*/  S2UR UR5, SR_CgaCtaId ;  /* 0x00000000000579c3 */ /* 0x000e220000008800 */
[----:B------:R-:W-:Y:S02]  /*0150*/  UMOV UR4, 0x400 ;  /* 0x0000040000047882 */ /* 0x000fe40000000000 */
[----:B0-----:R-:W-:-:S06]  /*0160*/  ULEA UR4, UR5, UR4, 0x18 ;  /* 0x0000000405047291 */ /* 0x001fcc000f8ec0ff */
[C---:B------:R-:W-:Y:S02]  /*0170*/  LEA R2, R3.reuse, UR4, 0x3 ;  /* 0x0000000403027c11 */ /* 0x040fe4000f8e18ff */
[----:B------:R-:W-:Y:S01]  /*0180*/  ISETP.GT.U32.AND P1, PT, R3, 0x1ff, PT ;  /* 0x000001ff0300780c */ /* 0x000fe20003f24070 */
[----:B--2---:R-:W-:-:S07]  /*0190*/  @!P0 DMUL R4, R4, R6 ;  /* 0x0000000604048228 */ /* 0x004fce0000000000 */
[----:B------:R-:W-:Y:S04]  /*01a0*/  @!P0 STS.64 [R2], R4 ;  /* 0x0000000402008388 */ /* 0x000fe80000000a00 */
[----:B------:R-:W-:Y:S01]  /*01b0*/  @P0 STS.64 [R2], RZ ;  /* 0x000000ff02000388 */ /* 0x000fe20000000a00 */
[----:B------:R-:W-:Y:S06]  /*01c0*/  BAR.SYNC.DEFER_BLOCKING 0x0 ;  /* 0x0000000000007b1d */ /* 0x000fec0000010000 */
[----:B------:R-:W-:Y:S04]  /*01d0*/  @!P1 LDS.64 R6, [R2+0x1000] ;  /* 0x0010000002069984 */ /* 0x000fe80000000a00 */
[----:B------:R-:W0:Y:S01]  /*01e0*/  @!P1 LDS.64 R8, [R2] ;  /* 0x0000000002089984 */ /* 0x000e220000000a00 */
[----:B------:R-:W-:Y:S01]  /*01f0*/  ISETP.GT.U32.AND P0, PT, R3, 0xff, PT ;  /* 0x000000ff0300780c */ /* 0x000fe20003f04070 */
[----:B0-----:R-:W-:-:S07]  /*0200*/  @!P1 DADD R6, R6, R8 ;  /* 0x0000000006069229 */ /* 0x001fce0000000008 */
[----:B------:R-:W-:Y:S01]  /*0210*/  @!P1 STS.64 [R2], R6 ;  /* 0x0000000602009388 */ /* 0x000fe20000000a00 */
        /* <DEDUP_REMOVED lines=17> */
[----:B------:R0:W-:Y:S01]  /*0330*/  @!P0 STS.64 [R2], R6 ;  /* 0x0000000602008388 */ /* 0x0001e20000000a00 */
[----:B------:R-:W-:Y:S06]  /*0340*/  BAR.SYNC.DEFER_BLOCKING 0x0 ;  /* 0x0000000000007b1d */ /* 0x000fec0000010000 */
[----:B------:R-:W-:Y:S05]  /*0350*/  @P1 EXIT ;  /* 0x000000000000194d */ /* 0x000fea0003800000 */
[----:B------:R-:W-:Y:S01]  /*0360*/  LDS.64 R4, [R2+0x100] ;  /* 0x0001000002047984 */ /* 0x000fe20000000a00 */
[----:B------:R-:W-:-:S03]  /*0370*/  ISETP.NE.AND P0, PT, R3, RZ, PT ;  /* 0x000000ff0300720c */ /* 0x000fc60003f05270 */
[----:B0-----:R-:W0:Y:S02]  /*0380*/  LDS.64 R6, [R2] ;  /* 0x0000000002067984 */ /* 0x001e240000000a00 */
        /* <DEDUP_REMOVED lines=24> */
[----:B0-----:R-:W0:Y:S01]  /*0510*/  LDS.128 R4, [UR4] ;  /* 0x00000004ff047984 */ /* 0x001e220008000c00 */
[----:B------:R-:W1:Y:S02]  /*0520*/  LDC.64 R2, c[0x0][0x380] ;  /* 0x0000e000ff027b82 */ /* 0x000e640000000a00 */
[----:B-1----:R-:W-:Y:S01]  /*0530*/  IMAD.WIDE.U32 R2, R0, 0x8, R2 ;  /* 0x0000000800027825 */ /* 0x002fe200078e0002 */
[----:B0-----:R-:W-:-:S07]  /*0540*/  DADD R4, R4, R6 ;  /* 0x0000000004047229 */ /* 0x001fce0000000006 */
[----:B------:R-:W-:Y:S01]  /*0550*/  STG.E.64 desc[UR6][R2.64], R4 ;  /* 0x0000000402007986 */ /* 0x000fe2000c101b06 */
[----:B------:R-:W-:Y:S05]  /*0560*/  EXIT ;  /* 0x000000000000794d */ /* 0x000fea0003800000 */
.L_x_7:
        /* <DEDUP_REMOVED lines=9> */
.L_x_13:


//--------------------- .text._Z17reduction_kernel2PdPKdl --------------------------
	.section	.text._Z17reduction_kernel2PdPKdl,"ax",@progbits
	.align	128
        .global         _Z17reduction_kernel2PdPKdl
        .type           _Z17reduction_kernel2PdPKdl,@function
        .size           _Z17reduction_kernel2PdPKdl,(.L_x_14 - _Z17reduction_kernel2PdPKdl)
        .other          _Z17reduction_kernel2PdPKdl,@"STO_CUDA_ENTRY STV_DEFAULT"
_Z17reduction_kernel2PdPKdl:
.text._Z17reduction_kernel2PdPKdl:
        /* <DEDUP_REMOVED lines=10> */
[----:B------:R-:W1:Y:S02]  /*00a0*/  @!P0 LDC.64 R6, c[0x0][0x388] ;  /* 0x0000e200ff068b82 */ /* 0x000e640000000a00 */
[----:B-1----:R-:W-:-:S04]  /*00b0*/  @!P0 LEA R4, P1, R2, R6, 0x3 ;  /* 0x0000000602048211 */ /* 0x002fc800078218ff */
[----:B------:R-:W-:-:S06]  /*00c0*/  @!P0 LEA.HI.X R5, R2, R7, R5, 0x3, P1 ;  /* 0x0000000702058211 */ /* 0x000fcc00008f1c05 */
[----:B0-----:R-:W2:Y:S01]  /*00d0*/  @!P0 LDG.E.64 R4, desc[UR6][R4.64] ;  /* 0x0000000604048981 */ /* 0x001ea2000c1e1b00 */
[----:B------:R-:W0:Y:S01]  /*00e0*/  S2UR UR5, SR_CgaCtaId ;  /* 0x00000000000579c3 */ /* 0x000e220000008800 */
[----:B------:R-:W-:Y:S01]  /*00f0*/  UMOV UR4, 0x400 ;  /* 0x0000040000047882 */ /* 0x000fe20000000000 */
[----:B------:R-:W-:Y:S01]  /*0100*/  ISETP.GT.U32.AND P1, PT, R3, 0x1ff, PT ;  /* 0x000001ff0300780c */ /* 0x000fe20003f24070 */
[----:B0-----:R-:W-:-:S06]  /*0110*/  ULEA UR4, UR5, UR4, 0x18 ;  /* 0x0000000405047291 */ /* 0x001fcc000f8ec0ff */
[----:B------:R-:W-:-:S05]  /*0120*/  LEA R2, R3, UR4, 0x3 ;  /* 0x0000000403027c11 */ /* 0x000fca000f8e18ff */
[----:B--2---:R-:W-:Y:S04]  /*0130*/  @!P0 STS.64 [R2], R4 ;  /* 0x0000000402008388 */ /* 0x004fe80000000a00 */
[----:B------:R-:W-:Y:S01]  /*0140*/  @P0 STS.64 [R2], RZ ;  /* 0x000000ff02000388 */ /* 0x000fe20000000a00 */
        /* <DEDUP_REMOVED lines=59> */
.L_x_8:
        /* <DEDUP_REMOVED lines=16> */
.L_x_14:


//--------------------- .text._Z17reduction_kernel1PdPKdl --------------------------
	.section	.text._Z17reduction_kernel1PdPKdl,"ax",@progbits
	.align	128
        .global         _Z17reduction_kernel1PdPKdl
        .type           _Z17reduction_kernel1PdPKdl,@function
        .size           _Z17reduction_kernel1PdPKdl,(.L_x_15 - _Z17reduction_kernel1PdPKdl)
        .other          _Z17reduction_kernel1PdPKdl,@"STO_CUDA_ENTRY STV_DEFAULT"
_Z17reduction_kernel1PdPKdl:
.text._Z17reduction_kernel1PdPKdl:
        /* <DEDUP_REMOVED lines=18> */
[----:B------:R-:W-:-:S06]  /*0120*/  LEA R2, R3, UR4, 0x3 ;  /* 0x0000000403027c11 */ /* 0x000fcc000f8e18ff */
[C---:B------:R-:W-:Y:S01]  /*0130*/  @!P1 IMAD R13, R3.reuse, 0x8, R2 ;  /* 0x00000008030d9824 */ /* 0x040fe200078e0202 */
[----:B--2---:R-:W-:Y:S04]  /*0140*/  @!P0 STS.64 [R2], R4 ;  /* 0x0000000402008388 */ /* 0x004fe80000000a00 */
[----:B------:R-:W-:Y:S01]  /*0150*/  @P0 STS.64 [R2], RZ ;  /* 0x000000ff02000388 */ /* 0x000fe20000000a00 */
[----:B------:R-:W-:Y:S01]  /*0160*/  BAR.SYNC.DEFER_BLOCKING 0x0 ;  /* 0x0000000000007b1d */ /* 0x000fe20000010000 */
[----:B------:R-:W-:-:S13]  /*0170*/  ISETP.GT.U32.AND P0, PT, R3, 0xff, PT ;  /* 0x000000ff0300780c */ /* 0x000fda0003f04070 */
[----:B------:R-:W-:Y:S01]  /*0180*/  @!P0 IMAD R15, R3, 0x18, R2 ;  /* 0x00000018030f8824 */ /* 0x000fe200078e0202 */
[----:B------:R-:W-:Y:S04]  /*0190*/  @!P1 LDS.64 R6, [R13+0x8] ;  /* 0x000008000d069984 */ /* 0x000fe80000000a00 */
[----:B------:R-:W0:Y:S02]  /*01a0*/  @!P1 LDS.64 R8, [R13] ;  /* 0x000000000d089984 */ /* 0x000e240000000a00 */
[----:B0-----:R-:W-:-:S07]  /*01b0*/  @!P1 DADD R6, R6, R8 ;  /* 0x0000000006069229 */ /* 0x001fce0000000008 */
[----:B------:R-:W-:Y:S01]  /*01c0*/  @!P1 STS.64 [R13], R6 ;  /* 0x000000060d009388 */ /* 0x000fe20000000a00 */
        /* <DEDUP_REMOVED lines=28> */
[----:B------:R-:W-:-:S03]  /*0390*/  NOP ;  /* 0x0000000000007918 */ /* 0x000fc60000000000 */
[----:B------:R-:W-:Y:S01]  /*03a0*/  @!P0 LDS.64 R8, [R17+0x100] ;  /* 0x0001000011088984 */ /* 0x000fe20000000a00 */
[----:B------:R-:W-:-:S03]  /*03b0*/  ISETP.GT.U32.AND P1, PT, R3, 0x7, PT ;  /* 0x000000070300780c */ /* 0x000fc60003f24070 */
[----:B------:R-:W0:Y:S10]  /*03c0*/  @!P0 LDS.64 R10, [R17] ;  /* 0x00000000110a8984 */ /* 0x000e340000000a00 */
[----:B------:R-:W-:Y:S01]  /*03d0*/  @!P1 IMAD R13, R3, 0x3f8, R2 ;  /* 0x000003f8030d9824 */ /* 0x000fe200078e0202 */
        /* <DEDUP_REMOVED lines=18> */
[----:B------:R-:W-:-:S03]  /*0500*/  ISETP.NE.AND P0, PT, R3, RZ, PT ;  /* 0x000000ff0300720c */ /* 0x000fc60003f05270 */
[----:B------:R-:W0:Y:S02]  /*0510*/  @!P1 LDS.64 R10, [R17] ;  /* 0x00000000110a9984 */ /* 0x000e240000000a00 */
[----:B0-----:R-:W-:-:S07]  /*0520*/  @!P1 DADD R8, R8, R10 ;  /* 0x0000000008089229 */ /* 0x001fce000000000a */
[----:B------:R0:W-:Y:S01]  /*0530*/  @!P1 STS.64 [R17], R8 ;  /* 0x0000000811009388 */ /* 0x0001e20000000a00 */
[----:B------:R-:W-:Y:S01]  /*0540*/  NOP ;  /* 0x0000000000007918 */ /* 0x000fe20000000000 */
[----:B------:R-:W-:Y:S05]  /*0550*/  @P0 EXIT ;  /* 0x000000000000094d */ /* 0x000fea0003800000 */
[----:B------:R-:W-:Y:S01]  /*0560*/  LDS.64 R2, [UR4] ;  /* 0x00000004ff027984 */ /* 0x000fe20008000a00 */
[----:B------:R-:W1:Y:S03]  /*0570*/  LDC.64 R6, c[0x0][0x380] ;  /* 0x0000e000ff067b82 */ /* 0x000e660000000a00 */
[----:B------:R-:W2:Y:S02]  /*0580*/  LDS.64 R4, [UR4+0x1000] ;  /* 0x00100004ff047984 */ /* 0x000ea40008000a00 */
[----:B--2---:R-:W-:Y:S01]  /*0590*/  DADD R2, R2, R4 ;  /* 0x0000000002027229 */ /* 0x004fe20000000004 */
[----:B-1----:R-:W-:-:S06]  /*05a0*/  IMAD.WIDE.U32 R4, R0, 0x8, R6 ;  /* 0x0000000800047825 */ /* 0x002fcc00078e0006 */
[----:B------:R-:W-:Y:S01]  /*05b0*/  STG.E.64 desc[UR6][R4.64], R2 ;  /* 0x0000000204007986 */ /* 0x000fe2000c101b06 */
[----:B------:R-:W-:Y:S05]  /*05c0*/  EXIT ;  /* 0x000000000000794d */ /* 0x000fea0003800000 */
.L_x_9:
        /* <DEDUP_REMOVED lines=11> */
.L_x_15:


//--------------------- .text._Z17reduction_kernel0PdPKdl --------------------------
	.section	.text._Z17reduction_kernel0PdPKdl,"ax",@progbits
	.align	128
        .global         _Z17reduction_kernel0PdPKdl
        .type           _Z17reduction_kernel0PdPKdl,@function
        .size           _Z17reduction_kernel0PdPKdl,(.L_x_16 - _Z17reduction_kernel0PdPKdl)
        .other          _Z17reduction_kernel0PdPKdl,@"STO_CUDA_ENTRY STV_DEFAULT"
_Z17reduction_kernel0PdPKdl:
.text._Z17reduction_kernel0PdPKdl:
        /* <DEDUP_REMOVED lines=16> */
[----:B------:R-:W-:-:S04]  /*0100*/  LOP3.LUT R2, R3, 0x1, RZ, 0xc0, !PT ;  /* 0x0000000103027812 */ /* 0x000fc800078ec0ff */
[----:B------:R-:W-:Y:S01]  /*0110*/  ISETP.NE.U32.AND P1, PT, R2, 0x1, PT ;  /* 0x000000010200780c */ /* 0x000fe20003f25070 */
[----:B0-----:R-:W-:-:S06]  /*0120*/  ULEA UR4, UR5, UR4, 0x18 ;  /* 0x0000000405047291 */ /* 0x001fcc000f8ec0ff */
[----:B------:R-:W-:-:S05]  /*0130*/  LEA R2, R3, UR4, 0x3 ;  /* 0x0000000403027c11 */ /* 0x000fca000f8e18ff */
[----:B--2---:R-:W-:Y:S04]  /*0140*/  @!P0 STS.64 [R2], R4 ;  /* 0x0000000402008388 */ /* 0x004fe80000000a00 */
[----:B------:R-:W-:Y:S01]  /*0150*/  @P0 STS.64 [R2], RZ ;  /* 0x000000ff02000388 */ /* 0x000fe20000000a00 */
[----:B------:R-:W-:Y:S01]  /*0160*/  BAR.SYNC.DEFER_BLOCKING 0x0 ;  /* 0x0000000000007b1d */ /* 0x000fe20000010000 */
[----:B------:R-:W-:-:S05]  /*0170*/  LOP3.LUT P0, RZ, R3, 0x3, RZ, 0xc0, !PT ;  /* 0x0000000303ff7812 */ /* 0x000fca000780c0ff */
[----:B------:R-:W-:Y:S04]  /*0180*/  @P1 LDS.64 R6, [R2+0x8] ;  /* 0x0000080002061984 */ /* 0x000fe80000000a00 */
[----:B------:R-:W0:Y:S02]  /*0190*/  @P1 LDS.64 R8, [R2] ;  /* 0x0000000002081984 */ /* 0x000e240000000a00 */
[----:B0-----:R-:W-:-:S07]  /*01a0*/  @P1 DADD R6, R6, R8 ;  /* 0x0000000006061229 */ /* 0x001fce0000000008 */
[----:B------:R-:W-:Y:S01]  /*01b0*/  @P1 STS.64 [R2], R6 ;  /* 0x0000000602001388 */ /* 0x000fe20000000a00 */
[----:B------:R-:W-:Y:S01]  /*01c0*/  BAR.SYNC.DEFER_BLOCKING 0x0 ;  /* 0x0000000000007b1d */ /* 0x000fe20000010000 */
[----:B------:R-:W-:-:S05]  /*01d0*/  LOP3.LUT P1, RZ, R3, 0x7, RZ, 0xc0, !PT ;  /* 0x0000000703ff7812 */ /* 0x000fca000782c0ff */
[----:B------:R-:W-:Y:S04]  /*01e0*/  @!P0 LDS.64 R8, [R2+0x10] ;  /* 0x0000100002088984 */ /* 0x000fe80000000a00 */
[----:B------:R-:W0:Y:S02]  /*01f0*/  @!P0 LDS.64 R10, [R2] ;  /* 0x00000000020a8984 */ /* 0x000e240000000a00 */
[----:B0-----:R-:W-:-:S07]  /*0200*/  @!P0 DADD R8, R8, R10 ;  /* 0x0000000008088229 */ /* 0x001fce000000000a */
[----:B------:R-:W-:Y:S01]  /*0210*/  @!P0 STS.64 [R2], R8 ;  /* 0x0000000802008388 */ /* 0x000fe20000000a00 */
        /* <DEDUP_REMOVED lines=37> */
[----:B------:R-:W-:-:S05]  /*0470*/  ISETP.NE.AND P0, PT, R3, RZ, PT ;  /* 0x000000ff0300720c */ /* 0x000fca0003f05270 */
[----:B------:R-:W-:Y:S04]  /*0480*/  @!P1 LDS.64 R4, [R2+0x800] ;  /* 0x0008000002049984 */ /* 0x000fe80000000a00 */
[----:B------:R-:W0:Y:S02]  /*0490*/  @!P1 LDS.64 R10, [R2] ;  /* 0x00000000020a9984 */ /* 0x000e240000000a00 */
[----:B0-----:R-:W-:-:S07]  /*04a0*/  @!P1 DADD R4, R4, R10 ;  /* 0x0000000004049229 */ /* 0x001fce000000000a */
[----:B------:R0:W-:Y:S01]  /*04b0*/  @!P1 STS.64 [R2], R4 ;  /* 0x0000000402009388 */ /* 0x0001e20000000a00 */
[----:B------:R-:W-:Y:S06]  /*04c0*/  BAR.SYNC.DEFER_BLOCKING 0x0 ;  /* 0x0000000000007b1d */ /* 0x000fec0000010000 */
[----:B------:R-:W-:Y:S05]  /*04d0*/  @P0 EXIT ;  /* 0x000000000000094d */ /* 0x000fea0003800000 */
[----:B0-----:R-:W-:Y:S01]  /*04e0*/  LDS.64 R2, [UR4] ;  /* 0x00000004ff027984 */ /* 0x001fe20008000a00 */
[----:B------:R-:W0:Y:S03]  /*04f0*/  LDC.64 R6, c[0x0][0x380] ;  /* 0x0000e000ff067b82 */ /* 0x000e260000000a00 */
[----:B------:R-:W1:Y:S02]  /*0500*/  LDS.64 R4, [UR4+0x1000] ;  /* 0x00100004ff047984 */ /* 0x000e640008000a00 */
[----:B-1----:R-:W-:Y:S01]  /*0510*/  DADD R2, R2, R4 ;  /* 0x0000000002027229 */ /* 0x002fe20000000004 */
[----:B0-----:R-:W-:-:S06]  /*0520*/  IMAD.WIDE.U32 R4, R0, 0x8, R6 ;  /* 0x0000000800047825 */ /* 0x001fcc00078e0006 */
[----:B------:R-:W-:Y:S01]  /*0530*/  STG.E.64 desc[UR6][R4.64], R2 ;  /* 0x0000000204007986 */ /* 0x000fe2000c101b06 */
[----:B------:R-:W-:Y:S05]  /*0540*/  EXIT ;  /* 0x000000000000794d */ /* 0x000fea0003800000 */
.L_x_10:
        /* <DEDUP_REMOVED lines=11> */
.L_x_16:


//--------------------- .nv.shared._Z29matrix_vector_product_kernel2PdPKdS1_l --------------------------
	.section	.nv.shared._Z29matrix_vector_product_kernel2PdPKdS1_l,"aw",@nobits
	.sectionflags	@""
	.align	8
.nv.shared._Z29matrix_vector_product_kernel2PdPKdS1_l:
	.zero		9216


//--------------------- .nv.shared.reserved.0     --------------------------
	.section	.nv.shared.reserved.0,"aw",@nobits
	.weak		__nv_reservedSMEM_offset_0_alias
	.size		__nv_reservedSMEM_offset_0_alias, 0, 64
	.other		__nv_reservedSMEM_offset_0_alias,@"STO_CUDA_RESERVED_SHARED STV_DEFAULT"
__nv_reservedSMEM_offset_0_alias:
	.zero		0
	.zero		64


//--------------------- .nv.shared._Z26vector_dot_product_kernel2PdPKdS1_l --------------------------
	.section	.nv.shared._Z26vector_dot_product_kernel2PdPKdS1_l,"aw",@nobits
	.sectionflags	@""
	.align	8
.nv.shared._Z26vector_dot_product_kernel2PdPKdS1_l:
	.zero		9216


//--------------------- .nv.shared._Z17reduction_kernel2PdPKdl --------------------------
	.section	.nv.shared._Z17reduction_kernel2PdPKdl,"aw",@nobits
	.sectionflags	@""
	.align	8
.nv.shared._Z17reduction_kernel2PdPKdl:
	.zero		9216


//--------------------- .nv.shared._Z17reduction_kernel1PdPKdl --------------------------
	.section	.nv.shared._Z17reduction_kernel1PdPKdl,"aw",@nobits
	.sectionflags	@""
	.align	8
.nv.shared._Z17reduction_kernel1PdPKdl:
	.zero		9216


//--------------------- .nv.shared._Z17reduction_kernel0PdPKdl --------------------------
	.section	.nv.shared._Z17reduction_kernel0PdPKdl,"aw",@nobits
	.sectionflags	@""
	.align	8
.nv.shared._Z17reduction_kernel0PdPKdl:
	.zero		9216


//--------------------- .nv.constant0._Z29matrix_vector_product_kernel2PdPKdS1_l --------------------------
	.section	.nv.constant0._Z29matrix_vector_product_kernel2PdPKdS1_l,"a",@progbits
	.sectionflags	@""
	.align	4
.nv.constant0._Z29matrix_vector_product_kernel2PdPKdS1_l:
	.zero		928


//--------------------- .nv.constant0._Z26vector_dot_product_kernel2PdPKdS1_l --------------------------
	.section	.nv.constant0._Z26vector_dot_product_kernel2PdPKdS1_l,"a",@progbits
	.sectionflags	@""
	.align	4
.nv.constant0._Z26vector_dot_product_kernel2PdPKdS1_l:
	.zero		928


//--------------------- .nv.constant0._Z17reduction_kernel2PdPKdl --------------------------
	.section	.nv.constant0._Z17reduction_kernel2PdPKdl,"a",@progbits
	.sectionflags	@""
	.align	4
.nv.constant0._Z17reduction_kernel2PdPKdl:
	.zero		920


//--------------------- .nv.constant0._Z17reduction_kernel1PdPKdl --------------------------
	.section	.nv.constant0._Z17reduction_kernel1PdPKdl,"a",@progbits
	.sectionflags	@""
	.align	4
.nv.constant0._Z17reduction_kernel1PdPKdl:
	.zero		920


//--------------------- .nv.constant0._Z17reduction_kernel0PdPKdl --------------------------
	.section	.nv.constant0._Z17reduction_kernel0PdPKdl,"a",@progbits
	.sectionflags	@""
	.align	4
.nv.constant0._Z17reduction_kernel0PdPKdl:
	.zero		920


//--------------------- SYMBOLS --------------------------

	.type		.nv.reservedSmem.offset0,@object
	.size		.nv.reservedSmem.offset0,0x4
	.type		.nv.reservedSmem.cap,@object
	.size		.nv.reservedSmem.cap,0x4
